def matmul_kernel(
    a_ptr,
    b_ptr,
    c_ptr,
    M,
    N,
    K,
    stride_am,
    stride_ak,
    stride_bk,
    stride_bn,
    stride_cm,
    stride_cn,
    BLOCK_M: tl.constexpr,
    BLOCK_N: tl.constexpr,
    BLOCK_K: tl.constexpr,
    GROUP_M: tl.constexpr,
):
    pid = tl.program_id(axis=0)
    num_pid_m = tl.cdiv(M, BLOCK_M)
    num_pid_n = tl.cdiv(N, BLOCK_N)
    num_pid_in_group = GROUP_M * num_pid_n
    group_id = pid // num_pid_in_group
    first_pid_m = group_id * GROUP_M
    group_size_m = min(num_pid_m - first_pid_m, GROUP_M)
    pid_m = first_pid_m + ((pid % num_pid_in_group) % group_size_m)
    pid_n = (pid % num_pid_in_group) // group_size_m

    offs_am = (pid_m * BLOCK_M + tl.arange(0, BLOCK_M)) % M
    offs_bn = (pid_n * BLOCK_N + tl.arange(0, BLOCK_N)) % N
    offs_k = tl.arange(0, BLOCK_K)
    a_ptrs = a_ptr + offs_am[:, None] * stride_am + offs_k[None, :] * stride_ak
    b_ptrs = b_ptr + offs_k[:, None] * stride_bk + offs_bn[None, :] * stride_bn

    acc = tl.zeros((BLOCK_M, BLOCK_N), dtype=tl.float32)
    for kk in range(0, tl.cdiv(K, BLOCK_K)):
        a = tl.load(a_ptrs, mask=offs_k[None, :] < K - kk * BLOCK_K, other=0.0)
        b = tl.load(b_ptrs, mask=offs_k[:, None] < K - kk * BLOCK_K, other=0.0)
        acc = tl.dot(a, b, acc)
        a_ptrs += BLOCK_K * stride_ak
        b_ptrs += BLOCK_K * stride_bk

    c = acc.to(c_ptr.dtype.element_ty)
    offs_cm = pid_m * BLOCK_M + tl.arange(0, BLOCK_M)
    offs_cn = pid_n * BLOCK_N + tl.arange(0, BLOCK_N)
    c_ptrs = c_ptr + offs_cm[:, None] * stride_cm + offs_cn[None, :] * stride_cn
    mask = (offs_cm[:, None] < M) & (offs_cn[None, :] < N)
    tl.store(c_ptrs, c, mask=mask)

# config = {"BLOCK_K": 64, "BLOCK_M": 256, "BLOCK_N": 256, "GROUP_M": 8, "arch": "sm_100", "dtype": "fp16", "num_ctas": 4, "num_stages": 3, "num_warps": 4}
# arch = sm_100


// ===== COMPILED SASS (sm_100a) =====

	.target	sm_100a

	.elftype	@"ET_EXEC"


//--------------------- .note.nv.tkinfo           --------------------------
	.section	.note.nv.tkinfo,"",@"SHT_NOTE"
	.sectionflags	@"SHF_NOTE_NV_TKINFO"
	.tkinfo
        /*0018*/ 	.word	0x00000081
        /*0030*/ 	.string	""
        /*0030*/ 	.string	"ptxas-blackwell"
        /*0030*/ 	.string	"Cuda compilation tools, release 12.9, V12.9.86"
        /*0030*/ 	.string	"Build cuda_12.9.r12.9/compiler.36037853_0"
        /*0030*/ 	.string	"-v  -suppress-debug-info  -lineinfo  -arch sm_100a "



//--------------------- .note.nv.cuver            --------------------------
	.section	.note.nv.cuver,"",@"SHT_NOTE"
	.sectionflags	@"SHF_NOTE_NV_CUVER"
        /*0018*/ 	.short	0x0001
        /*001a*/ 	.short	0x0064
        /*001c*/ 	.short	0x0001
        /*001e*/ 	.short	0x0000
        /*0020*/ 	.short	0x0001
        /*0022*/ 	.short	0x0000


//--------------------- .nv.info                  --------------------------
	.section	.nv.info,"",@"SHT_CUDA_INFO"
	.align	4


	//----- nvinfo : EIATTR_REGCOUNT
	.align		4
        /*0000*/ 	.byte	0x04, 0x2f
        /*0002*/ 	.short	(.L_4 - .L_3)
	.align		4
.L_3:
        /*0004*/ 	.word	index@(matmul_kernel)
        /*0008*/ 	.word	0x000000ff


	//----- nvinfo : EIATTR_FRAME_SIZE
	.align		4
.L_4:
        /*000c*/ 	.byte	0x04, 0x11
        /*000e*/ 	.short	(.L_6 - .L_5)
	.align		4
.L_5:
        /*0010*/ 	.word	index@($__internal_2_$__cuda_sm10x_tcgen05_guardrail_trap_unallocated_columns_being_dealloced)
        /*0014*/ 	.word	0x00000080


	//----- nvinfo : EIATTR_FRAME_SIZE
	.align		4
.L_6:
        /*0018*/ 	.byte	0x04, 0x11
        /*001a*/ 	.short	(.L_8 - .L_7)
	.align		4
.L_7:
        /*001c*/ 	.word	index@($__internal_1_$__cuda_sm10x_tcgen05_guardrail_trap_phase_invalid_during_alloc)
        /*0020*/ 	.word	0x00000080


	//----- nvinfo : EIATTR_FRAME_SIZE
	.align		4
.L_8:
        /*0024*/ 	.byte	0x04, 0x11
        /*0026*/ 	.short	(.L_10 - .L_9)
	.align		4
.L_9:
        /*0028*/ 	.word	index@($__internal_0_$__cuda_sm10x_tcgen05_guardrail_trap_col_being_dealloced_not_returned_by_alloc)
        /*002c*/ 	.word	0x00000080


	//----- nvinfo : EIATTR_FRAME_SIZE
	.align		4
.L_10:
        /*0030*/ 	.byte	0x04, 0x11
        /*0032*/ 	.short	(.L_12 - .L_11)
	.align		4
.L_11:
        /*0034*/ 	.word	index@(matmul_kernel)
        /*0038*/ 	.word	0x00000080


	//----- nvinfo : EIATTR_MIN_STACK_SIZE
	.align		4
.L_12:
        /*003c*/ 	.byte	0x04, 0x12
        /*003e*/ 	.short	(.L_14 - .L_13)
	.align		4
.L_13:
        /*0040*/ 	.word	index@(matmul_kernel)
        /*0044*/ 	.word	0x00000080
.L_14:


//--------------------- .nv.info.matmul_kernel    --------------------------
	.section	.nv.info.matmul_kernel,"",@"SHT_CUDA_INFO"
	.sectionflags	@""
	.align	4


	//----- nvinfo : EIATTR_CUDA_API_VERSION
	.align		4
        /*0000*/ 	.byte	0x04, 0x37
        /*0002*/ 	.short	(.L_16 - .L_15)
.L_15:
        /*0004*/ 	.word	0x00000081


	//----- nvinfo : EIATTR_KPARAM_INFO
	.align		4
.L_16:
        /*0008*/ 	.byte	0x04, 0x17
        /*000a*/ 	.short	(.L_18 - .L_17)
.L_17:
        /*000c*/ 	.word	0x00000000
        /*0010*/ 	.short	0x000d
        /*0012*/ 	.short	0x0048
        /*0014*/ 	.byte	0x00, 0xf4, 0x21, 0x00


	//----- nvinfo : EIATTR_KPARAM_INFO
	.align		4
.L_18:
        /*0018*/ 	.byte	0x04, 0x17
        /*001a*/ 	.short	(.L_20 - .L_19)
.L_19:
        /*001c*/ 	.word	0x00000000
        /*0020*/ 	.short	0x000c
        /*0022*/ 	.short	0x0040
        /*0024*/ 	.byte	0x00, 0xf4, 0x21, 0x00


	//----- nvinfo : EIATTR_KPARAM_INFO
	.align		4
.L_20:
        /*0028*/ 	.byte	0x04, 0x17
        /*002a*/ 	.short	(.L_22 - .L_21)
.L_21:
        /*002c*/ 	.word	0x00000000
        /*0030*/ 	.short	0x000b
        /*0032*/ 	.short	0x0038
        /*0034*/ 	.byte	0x00, 0xf0, 0x11, 0x00


	//----- nvinfo : EIATTR_KPARAM_INFO
	.align		4
.L_22:
        /*0038*/ 	.byte	0x04, 0x17
        /*003a*/ 	.short	(.L_24 - .L_23)
.L_23:
        /*003c*/ 	.word	0x00000000
        /*0040*/ 	.short	0x000a
        /*0042*/ 	.short	0x0034
        /*0044*/ 	.byte	0x00, 0xf0, 0x11, 0x00


	//----- nvinfo : EIATTR_KPARAM_INFO
	.align		4
.L_24:
        /*0048*/ 	.byte	0x04, 0x17
        /*004a*/ 	.short	(.L_26 - .L_25)
.L_25:
        /*004c*/ 	.word	0x00000000
        /*0050*/ 	.short	0x0009
        /*0052*/ 	.short	0x0030
        /*0054*/ 	.byte	0x00, 0xf0, 0x11, 0x00


	//----- nvinfo : EIATTR_KPARAM_INFO
	.align		4
.L_26:
        /*0058*/ 	.byte	0x04, 0x17
        /*005a*/ 	.short	(.L_28 - .L_27)
.L_27:
        /*005c*/ 	.word	0x00000000
        /*0060*/ 	.short	0x0008
        /*0062*/ 	.short	0x002c
        /*0064*/ 	.byte	0x00, 0xf0, 0x11, 0x00


	//----- nvinfo : EIATTR_KPARAM_INFO
	.align		4
.L_28:
        /*0068*/ 	.byte	0x04, 0x17
        /*006a*/ 	.short	(.L_30 - .L_29)
.L_29:
        /*006c*/ 	.word	0x00000000
        /*0070*/ 	.short	0x0007
        /*0072*/ 	.short	0x0028
        /*0074*/ 	.byte	0x00, 0xf0, 0x11, 0x00


	//----- nvinfo : EIATTR_KPARAM_INFO
	.align		4
.L_30:
        /*0078*/ 	.byte	0x04, 0x17
        /*007a*/ 	.short	(.L_32 - .L_31)
.L_31:
        /*007c*/ 	.word	0x00000000
        /*0080*/ 	.short	0x0006
        /*0082*/ 	.short	0x0024
        /*0084*/ 	.byte	0x00, 0xf0, 0x11, 0x00


	//----- nvinfo : EIATTR_KPARAM_INFO
	.align		4
.L_32:
        /*0088*/ 	.byte	0x04, 0x17
        /*008a*/ 	.short	(.L_34 - .L_33)
.L_33:
        /*008c*/ 	.word	0x00000000
        /*0090*/ 	.short	0x0005
        /*0092*/ 	.short	0x0020
        /*0094*/ 	.byte	0x00, 0xf0, 0x11, 0x00


	//----- nvinfo : EIATTR_KPARAM_INFO
	.align		4
.L_34:
        /*0098*/ 	.byte	0x04, 0x17
        /*009a*/ 	.short	(.L_36 - .L_35)
.L_35:
        /*009c*/ 	.word	0x00000000
        /*00a0*/ 	.short	0x0004
        /*00a2*/ 	.short	0x001c
        /*00a4*/ 	.byte	0x00, 0xf0, 0x11, 0x00


	//----- nvinfo : EIATTR_KPARAM_INFO
	.align		4
.L_36:
        /*00a8*/ 	.byte	0x04, 0x17
        /*00aa*/ 	.short	(.L_38 - .L_37)
.L_37:
        /*00ac*/ 	.word	0x00000000
        /*00b0*/ 	.short	0x0003
        /*00b2*/ 	.short	0x0018
        /*00b4*/ 	.byte	0x00, 0xf0, 0x11, 0x00


	//----- nvinfo : EIATTR_KPARAM_INFO
	.align		4
.L_38:
        /*00b8*/ 	.byte	0x04, 0x17
        /*00ba*/ 	.short	(.L_40 - .L_39)
.L_39:
        /*00bc*/ 	.word	0x00000000
        /*00c0*/ 	.short	0x0002
        /*00c2*/ 	.short	0x0010
        /*00c4*/ 	.byte	0x00, 0xf4, 0x21, 0x00


	//----- nvinfo : EIATTR_KPARAM_INFO
	.align		4
.L_40:
        /*00c8*/ 	.byte	0x04, 0x17
        /*00ca*/ 	.short	(.L_42 - .L_41)
.L_41:
        /*00cc*/ 	.word	0x00000000
        /*00d0*/ 	.short	0x0001
        /*00d2*/ 	.short	0x0008
        /*00d4*/ 	.byte	0x00, 0xf4, 0x21, 0x00


	//----- nvinfo : EIATTR_KPARAM_INFO
	.align		4
.L_42:
        /*00d8*/ 	.byte	0x04, 0x17
        /*00da*/ 	.short	(.L_44 - .L_43)
.L_43:
        /*00dc*/ 	.word	0x00000000
        /*00e0*/ 	.short	0x0000
        /*00e2*/ 	.short	0x0000
        /*00e4*/ 	.byte	0x00, 0xf4, 0x21, 0x00


	//----- nvinfo : EIATTR_EXPLICIT_CLUSTER
	.align		4
.L_44:
        /*00e8*/ 	.byte	0x01, 0x3e
	.zero		2


	//----- nvinfo : EIATTR_CTA_PER_CLUSTER
	.align		4
        /*00ec*/ 	.byte	0x04, 0x3d
        /*00ee*/ 	.short	(.L_46 - .L_45)
.L_45:
        /*00f0*/ 	.word	0x00000004
        /*00f4*/ 	.word	0x00000001
        /*00f8*/ 	.word	0x00000001


	//----- nvinfo : EIATTR_AT_ENTRY_FRAGMENTS
	.align		4
.L_46:
        /*00fc*/ 	.byte	0x04, 0x4f
        /*00fe*/ 	.short	(.L_48 - .L_47)


	//   ....[0]....
.L_47:
        /*0100*/ 	.word	0x00000004


	//----- nvinfo : EIATTR_RESERVED_SMEM_USED
	.align		4
.L_48:
        /*0104*/ 	.byte	0x01, 0x41
	.zero		2


	//----- nvinfo : EIATTR_SPARSE_MMA_MASK
	.align		4
        /*0108*/ 	.byte	0x03, 0x50
        /*010a*/ 	.short	0x0000


	//----- nvinfo : EIATTR_TCGEN05_1CTA_USED
	.align		4
        /*010c*/ 	.byte	0x01, 0x51
	.zero		2


	//----- nvinfo : EIATTR_MAXREG_COUNT
	.align		4
        /*0110*/ 	.byte	0x03, 0x1b
        /*0112*/ 	.short	0x00ff


	//----- nvinfo : EIATTR_NUM_BARRIERS
	.align		4
        /*0114*/ 	.byte	0x02, 0x4c
        /*0116*/ 	.byte	0x01
	.zero		1


	//----- nvinfo : EIATTR_ANNOTATIONS
	.align		4
        /*0118*/ 	.byte	0x04, 0x55
        /*011a*/ 	.short	(.L_50 - .L_49)


	//   ....[0]....
.L_49:
        /*011c*/ 	.word	0x00000001
        /*0120*/ 	.byte	0xd0, 0x09, 0x00, 0x00, 0x01, 0x00, 0x00, 0x00, 0x20, 0x0a, 0x00, 0x00, 0x01, 0x00, 0x00, 0x00
        /* <DEDUP_REMOVED lines=33> */
        /*0340*/ 	.byte	0xa0, 0xc8, 0x00, 0x00, 0x01, 0x00, 0x00, 0x00, 0x80, 0xc9, 0x00, 0x00


	//----- nvinfo : EIATTR_INT_WARP_WIDE_INSTR_OFFSETS
	.align		4
.L_50:
        /*034c*/ 	.byte	0x04, 0x31
        /*034e*/ 	.short	(.L_52 - .L_51)


	//   ....[0]....
.L_51:
        /*0350*/ 	.word	0x00000c80


	//   ....[1]....
        /*0354*/ 	.word	0x00000e00


	//   ....[2]....
        /*0358*/ 	.word	0x00007520


	//   ....[3]....
        /*035c*/ 	.word	0x00010a90


	//   ....[4]....
        /*0360*/ 	.word	0x00010ae0


	//----- nvinfo : EIATTR_COOP_GROUP_MASK_REGIDS
	.align		4
.L_52:
        /*0364*/ 	.byte	0x04, 0x29
        /*0366*/ 	.short	(.L_54 - .L_53)


	//   ....[0]....
.L_53:
        /*0368*/ 	.word	0xffffffff


	//   ....[1]....
        /*036c*/ 	.word	0xffffffff


	//   ....[2]....
        /*0370*/ 	.word	0xffffffff


	//   ....[3]....
        /*0374*/ 	.word	0xffffffff


	//----- nvinfo : EIATTR_COOP_GROUP_INSTR_OFFSETS
	.align		4
.L_54:
        /*0378*/ 	.byte	0x04, 0x28
        /*037a*/ 	.short	(.L_56 - .L_55)


	//   ....[0]....
.L_55:
        /*037c*/ 	.word	0x00000080


	//   ....[1]....
        /*0380*/ 	.word	0x00000340


	//   ....[2]....
        /*0384*/ 	.word	0x00010920


	//   ....[3]....
        /*0388*/ 	.word	0x00010b90


	//----- nvinfo : EIATTR_VRC_CTA_INIT_COUNT
	.align		4
.L_56:
        /*038c*/ 	.byte	0x02, 0x4a
        /*038e*/ 	.byte	0x80
	.zero		1


	//----- nvinfo : EIATTR_MBARRIER_INSTR_OFFSETS
	.align		4
        /*0390*/ 	.byte	0x04, 0x39
        /*0392*/ 	.short	(.L_58 - .L_57)


	//   ....[0]....
.L_57:
        /*0394*/ 	.word	0x00003be0
        /*0398*/ 	.word	0x000000ff
        /*039c*/ 	.word	0x00000000
        /*03a0*/ 	.short	0x0100
        /*03a2*/ 	.byte	0x0b
	.zero		1


	//   ....[1]....
        /*03a4*/ 	.word	0x00007540
        /*03a8*/ 	.word	0x000000ff
        /*03ac*/ 	.word	0x00008008
        /*03b0*/ 	.short	0x0100
        /*03b2*/ 	.byte	0x09
	.zero		1


	//   ....[2]....
        /*03b4*/ 	.word	0x0000b300
        /*03b8*/ 	.word	0x000000ff
        /*03bc*/ 	.word	0x00000000
        /*03c0*/ 	.short	0x010a
        /*03c2*/ 	.byte	0x0b
	.zero		1


	//   ....[3]....
        /*03c4*/ 	.word	0x0000c960
        /*03c8*/ 	.word	0x000000ff
        /*03cc*/ 	.word	0x00000000
        /*03d0*/ 	.short	0x010a
        /*03d2*/ 	.byte	0x0b
	.zero		1


	//   ....[4]....
        /*03d4*/ 	.word	0x0000ca40
        /*03d8*/ 	.word	0x000000ff
        /*03dc*/ 	.word	0x00008000
        /*03e0*/ 	.short	0x0108
        /*03e2*/ 	.byte	0x09
	.zero		1


	//   ....[5]....
        /*03e4*/ 	.word	0x0000ca70
        /*03e8*/ 	.word	0x000000ff
        /*03ec*/ 	.word	0x00008008
        /*03f0*/ 	.short	0x0108
        /*03f2*/ 	.byte	0x09
	.zero		1


	//   ....[6]....
        /*03f4*/ 	.word	0x00010bb0
        /*03f8*/ 	.word	0x000000ff
        /*03fc*/ 	.word	0x00000000
        /*0400*/ 	.short	0x010a
        /*0402*/ 	.byte	0x0b
	.zero		1


	//   ....[7]....
        /*0404*/ 	.word	0x00010be0
        /*0408*/ 	.word	0x000000ff
        /*040c*/ 	.word	0x00000000
        /*0410*/ 	.short	0x010a
        /*0412*/ 	.byte	0x0b
	.zero		1


	//----- nvinfo : EIATTR_NUM_MBARRIERS
	.align		4
.L_58:
        /*0414*/ 	.byte	0x03, 0x38
        /*0416*/ 	.short	0x0002


	//----- nvinfo : EIATTR_EXIT_INSTR_OFFSETS
	.align		4
        /*0418*/ 	.byte	0x04, 0x1c
        /*041a*/ 	.short	(.L_60 - .L_59)


	//   ....[0]....
.L_59:
        /*041c*/ 	.word	0x00010ba0


	//----- nvinfo : EIATTR_REQNTID
	.align		4
.L_60:
        /*0420*/ 	.byte	0x04, 0x10
        /*0422*/ 	.short	(.L_62 - .L_61)
.L_61:
        /*0424*/ 	.word	0x00000080
        /*0428*/ 	.word	0x00000001
        /*042c*/ 	.word	0x00000001


	//----- nvinfo : EIATTR_CRS_STACK_SIZE
	.align		4
.L_62:
        /*0430*/ 	.byte	0x04, 0x1e
        /*0432*/ 	.short	(.L_64 - .L_63)
.L_63:
        /*0434*/ 	.word	0x00000000


	//----- nvinfo : EIATTR_CBANK_PARAM_SIZE
	.align		4
.L_64:
        /*0438*/ 	.byte	0x03, 0x19
        /*043a*/ 	.short	0x0050


	//----- nvinfo : EIATTR_PARAM_CBANK
	.align		4
        /*043c*/ 	.byte	0x04, 0x0a
        /*043e*/ 	.short	(.L_66 - .L_65)
	.align		4
.L_65:
        /*0440*/ 	.word	index@(.nv.constant0.matmul_kernel)
        /*0444*/ 	.short	0x0380
        /*0446*/ 	.short	0x0050


	//----- nvinfo : EIATTR_SW_WAR
	.align		4
.L_66:
        /*0448*/ 	.byte	0x04, 0x36
        /*044a*/ 	.short	(.L_68 - .L_67)
.L_67:
        /*044c*/ 	.word	0x00000008
.L_68:


//--------------------- .nv.compat                --------------------------
	.section	.nv.compat,"",@"SHT_CUDA_COMPAT_INFO"
	.align	4
        /*0000*/ 	.byte	0x02, 0x02, 0x02, 0x00, 0x02, 0x05, 0x05, 0x00, 0x02, 0x03, 0x00, 0x00, 0x02, 0x06, 0x01, 0x00


//--------------------- .nv.callgraph             --------------------------
	.section	.nv.callgraph,"",@"SHT_CUDA_CALLGRAPH"
	.align	4
	.sectionentsize	8
	.align		4
        /*0000*/ 	.word	0x00000000
	.align		4
        /*0004*/ 	.word	0xffffffff
	.align		4
        /*0008*/ 	.word	0x00000000
	.align		4
        /*000c*/ 	.word	0xfffffffe
	.align		4
        /*0010*/ 	.word	0x00000000
	.align		4
        /*0014*/ 	.word	0xfffffffd
	.align		4
        /*0018*/ 	.word	0x00000000
	.align		4
        /*001c*/ 	.word	0xfffffffc


//--------------------- .text.matmul_kernel       --------------------------
	.section	.text.matmul_kernel,"ax",@progbits
	.align	128
        .global         matmul_kernel
        .type           matmul_kernel,@function
        .size           matmul_kernel,(.L_x_21 - matmul_kernel)
        .other          matmul_kernel,@"STO_CUDA_ENTRY STV_DEFAULT"
matmul_kernel:
.text.matmul_kernel:
[----:B------:R-:W0:Y:S01]  /*0000*/  LDC R1, c[0x0][0x37c] ;  /* 0x0000df00ff017b82 */ /* 0x000e220000000800 */
[----:B------:R-:W1:Y:S01]  /*0010*/  S2R R202, SR_TID.X ;  /* 0x0000000000ca7919 */ /* 0x000e620000002100 */
[----:B0-----:R-:W-:Y:S01]  /*0020*/  VIADD R1, R1, 0xffffff80 ;  /* 0xffffff8001017836 */ /* 0x001fe20000000000 */
[----:B------:R-:W0:Y:S01]  /*0030*/  LDCU.64 UR22, c[0x0][0x358] ;  /* 0x00006b00ff1677ac */ /* 0x000e220008000a00 */
[----:B-1----:R-:W-:-:S13]  /*0040*/  ISETP.GE.U32.AND P0, PT, R202, 0x20, PT ;  /* 0x00000020ca00780c */ /* 0x002fda0003f06070 */
[----:B------:R-:W-:Y:S02]  /*0050*/  VOTEU.ANY UP0, P0 ;  /* 0x0000000000ff7886 */ /* 0x000fe40000000100 */
[----:B------:R-:W-:Y:S05]  /*0060*/  BRA.U UP0, `(.L_x_0) ;  /* 0x0000000100b87547 */ /* 0x000fea000b800000 */
[----:B------:R-:W1:Y:S01]  /*0070*/  S2UR UR6, SR_CgaCtaId ;  /* 0x00000000000679c3 */ /* 0x000e620000008800 */
[----:B------:R-:W-:Y:S01]  /*0080*/  NOP ;  /* 0x0000000000007918 */ /* 0x000fe20000000000 */
[----:B------:R-:W-:Y:S02]  /*0090*/  UMOV UR4, 0x40 ;  /* 0x0000004000047882 */ /* 0x000fe40000000000 */
[----:B-1----:R-:W-:-:S09]  /*00a0*/  ULEA UR4, UR6, UR4, 0x18 ;  /* 0x0000000406047291 */ /* 0x002fd2000f8ec0ff */
[----:B------:R-:W1:Y:S01]  /*00b0*/  LDS.U8 R0, [UR4] ;  /* 0x00000004ff007984 */ /* 0x000e620008000000 */
[----:B------:R-:W-:Y:S02]  /*00c0*/  UMOV UR4, 0x400 ;  /* 0x0000040000047882 */ /* 0x000fe40000000000 */
[----:B------:R-:W-:Y:S01]  /*00d0*/  ULEA UR4, UR6, UR4, 0x18 ;  /* 0x0000000406047291 */ /* 0x000fe2000f8ec0ff */
[----:B-1----:R-:W-:-:S13]  /*00e0*/  ISETP.NE.AND P0, PT, R0, RZ, PT ;  /* 0x000000ff0000720c */ /* 0x002fda0003f05270 */
[----:B------:R-:W-:Y:S05]  /*00f0*/  @P0 BRA `(.L_x_1) ;  /* 0x00000000007c0947 */ /* 0x000fea0003800000 */
[----:B------:R-:W-:-:S13]  /*0100*/  ELECT P0, URZ, PT ;  /* 0x0000000000ff782f */ /* 0x000fda0003800000 */
[----:B------:R-:W-:Y:S05]  /*0110*/  @!P0 BRA `(.L_x_2) ;  /* 0x0000000000848947 */ /* 0x000fea0003800000 */
[----:B------:R-:W-:Y:S01]  /*0120*/  UMOV UR5, 0x8 ;  /* 0x0000000800057882 */ /* 0x000fe20000000000 */
[----:B------:R-:W-:Y:S02]  /*0130*/  IMAD.MOV.U32 R4, RZ, RZ, 0x1 ;  /* 0x00000001ff047424 */ /* 0x000fe400078e00ff */
[----:B------:R-:W-:Y:S02]  /*0140*/  IMAD.MOV.U32 R5, RZ, RZ, 0xff ;  /* 0x000000ffff057424 */ /* 0x000fe400078e00ff */
[----:B------:R-:W-:Y:S04]  /*0150*/  DEPBAR.LE SB1, 0x36 ;  /* 0x00009d800000791a */ /* 0x000fe80000000000 */
[----:B------:R-:W1:Y:S02]  /*0160*/  UTCATOMSWS.FIND_AND_SET.ALIGN UP1, UR5, UR5 ;  /* 0x00000005000575e3 */ /* 0x000e640008020800 */
[----:B-1----:R-:W-:-:S04]  /*0170*/  PLOP3.LUT P0, PT, PT, PT, UP1, 0x80, 0x8 ;  /* 0x000000000008781c */ /* 0x002fc80003f0f018 */
[----:B------:R-:W-:-:S04]  /*0180*/  SEL R0, RZ, 0xffffffff, !P0 ;  /* 0xffffffffff007807 */ /* 0x000fc80004000000 */
[----:B------:R-:W-:Y:S01]  /*0190*/  ISETP.NE.AND P0, PT, R0, RZ, PT ;  /* 0x000000ff0000720c */ /* 0x000fe20003f05270 */
[----:B------:R-:W-:-:S12]  /*01a0*/  IMAD.U32 R0, RZ, RZ, UR5 ;  /* 0x00000005ff007e24 */ /* 0x000fd8000f8e00ff */
[----:B------:R-:W-:Y:S05]  /*01b0*/  @P0 BRA `(.L_x_3) ;  /* 0x0000000000240947 */ /* 0x000fea0003800000 */
.L_x_4:
[----:B------:R-:W-:Y:S05]  /*01c0*/  NANOSLEEP 0x64 ;  /* 0x000000640000795d */ /* 0x000fea0003800000 */
[----:B------:R-:W-:-:S05]  /*01d0*/  UMOV UR5, 0x8 ;  /* 0x0000000800057882 */ /* 0x000fca0000000000 */
[----:B------:R-:W-:Y:S04]  /*01e0*/  DEPBAR.LE SB1, 0x36 ;  /* 0x00009d800000791a */ /* 0x000fe80000000000 */
[----:B------:R-:W1:Y:S02]  /*01f0*/  UTCATOMSWS.FIND_AND_SET.ALIGN UP1, UR5, UR5 ;  /* 0x00000005000575e3 */ /* 0x000e640008020800 */
[----:B-1----:R-:W-:-:S04]  /*0200*/  PLOP3.LUT P0, PT, PT, PT, UP1, 0x80, 0x8 ;  /* 0x000000000008781c */ /* 0x002fc80003f0f018 */
[----:B------:R-:W-:-:S04]  /*0210*/  SEL R0, RZ, 0xffffffff, !P0 ;  /* 0xffffffffff007807 */ /* 0x000fc80004000000 */
[----:B------:R-:W-:Y:S01]  /*0220*/  ISETP.NE.AND P0, PT, R0, RZ, PT ;  /* 0x000000ff0000720c */ /* 0x000fe20003f05270 */
[----:B------:R-:W-:-:S12]  /*0230*/  IMAD.U32 R0, RZ, RZ, UR5 ;  /* 0x00000005ff007e24 */ /* 0x000fd8000f8e00ff */
[----:B------:R-:W-:Y:S05]  /*0240*/  @!P0 BRA `(.L_x_4) ;  /* 0xfffffffc00dc8947 */ /* 0x000fea000383ffff */
.L_x_3:
[C---:B------:R-:W-:Y:S01]  /*0250*/  VIADD R3, R0.reuse, 0x10 ;  /* 0x0000001000037836 */ /* 0x040fe20000000000 */
[----:B------:R-:W-:Y:S01]  /*0260*/  UMOV UR5, 0x50 ;  /* 0x0000005000057882 */ /* 0x000fe20000000000 */
[----:B------:R-:W-:Y:S01]  /*0270*/  SHF.L.U32 R2, R5, R0, RZ ;  /* 0x0000000005027219 */ /* 0x000fe200000006ff */
[----:B------:R-:W-:Y:S01]  /*0280*/  ULEA UR5, UR6, UR5, 0x18 ;  /* 0x0000000506057291 */ /* 0x000fe2000f8ec0ff */
[----:B------:R-:W-:Y:S01]  /*0290*/  IMAD.SHL.U32 R0, R0, 0x20, RZ ;  /* 0x0000002000007824 */ /* 0x000fe200078e00ff */
[----:B------:R-:W-:-:S04]  /*02a0*/  SHF.L.U32 R3, R4, R3, RZ ;  /* 0x0000000304037219 */ /* 0x000fc800000006ff */
[----:B------:R-:W-:-:S05]  /*02b0*/  LOP3.LUT R2, R3, R2, RZ, 0xfc, !PT ;  /* 0x0000000203027212 */ /* 0x000fca00078efcff */
[----:B------:R1:W-:Y:S04]  /*02c0*/  ATOMS.OR RZ, [UR5], R2 ;  /* 0x00000002ffff798c */ /* 0x0003e8000b000005 */
[----:B------:R1:W-:Y:S01]  /*02d0*/  STS [UR4], R0 ;  /* 0x00000000ff007988 */ /* 0x0003e20008000804 */
[----:B------:R-:W-:Y:S05]  /*02e0*/  BRA `(.L_x_2) ;  /* 0x0000000000107947 */ /* 0x000fea0003800000 */
.L_x_1:
[----:B------:R-:W-:Y:S01]  /*02f0*/  IMAD.MOV.U32 R0, RZ, RZ, -0x1 ;  /* 0xffffffffff007424 */ /* 0x000fe200078e00ff */
[----:B------:R-:W-:-:S04]  /*0300*/  MOV R2, 0x330 ;  /* 0x0000033000027802 */ /* 0x000fc80000000f00 */
[----:B------:R1:W-:Y:S03]  /*0310*/  STS [UR4], R0 ;  /* 0x00000000ff007988 */ /* 0x0003e60008000804 */
[----:B01----:R-:W-:Y:S05]  /*0320*/  CALL.REL.NOINC `($__internal_1_$__cuda_sm10x_tcgen05_guardrail_trap_phase_invalid_during_alloc) ;  /* 0x0000010800447944 */ /* 0x003fea0003c00000 */
.L_x_2:
[----:B------:R-:W-:Y:S05]  /*0330*/  WARPSYNC.ALL ;  /* 0x0000000000007948 */ /* 0x000fea0003800000 */
[----:B------:R-:W-:Y:S01]  /*0340*/  NOP ;  /* 0x0000000000007918 */ /* 0x000fe20000000000 */
.L_x_0:
[----:B------:R-:W2:Y:S08]  /*0350*/  LDC.64 R8, c[0x0][0x398] ;  /* 0x0000e600ff087b82 */ /* 0x000eb00000000a00 */
[----:B------:R-:W3:Y:S02]  /*0360*/  S2UR UR5, SR_CgaSize ;  /* 0x00000000000579c3 */ /* 0x000ee40000008a00 */
[----:B---3--:R-:W-:-:S12]  /*0370*/  UIMAD UR5, UR5, -0xa0, URZ ;  /* 0xffffff60050578a4 */ /* 0x008fd8000f8e02ff */
[----:B------:R-:W3:Y:S01]  /*0380*/  LDCU UR5, c[0x0][UR5+0x2b0] ;  /* 0x00005600050577ac */ /* 0x000ee20008000800 */
[----:B------:R-:W4:Y:S01]  /*0390*/  S2R R16, SR_CgaCtaId ;  /* 0x0000000000107919 */ /* 0x000f220000008800 */
[----:B------:R-:W5:Y:S01]  /*03a0*/  S2UR UR4, SR_CTAID.X ;  /* 0x00000000000479c3 */ /* 0x000f620000002500 */
[----:B-12---:R-:W-:-:S05]  /*03b0*/  VIADD R0, R9, 0xff ;  /* 0x000000ff09007836 */ /* 0x006fca0000000000 */
[----:B------:R-:W-:Y:S02]  /*03c0*/  SHF.R.S32.HI R3, RZ, 0x1f, R0 ;  /* 0x0000001fff037819 */ /* 0x000fe40000011400 */
[----:B-----5:R-:W-:Y:S01]  /*03d0*/  I2FP.F32.U32 R5, UR4 ;  /* 0x0000000400057c45 */ /* 0x020fe20008201000 */
[----:B------:R-:W1:Y:S01]  /*03e0*/  S2UR UR4, SR_CgaCtaId ;  /* 0x00000000000479c3 */ /* 0x000e620000008800 */
[----:B------:R-:W-:Y:S01]  /*03f0*/  LEA.HI R3, R3, R0, RZ, 0x8 ;  /* 0x0000000003037211 */ /* 0x000fe200078f40ff */
[----:B----4-:R-:W-:Y:S02]  /*0400*/  IMAD.SHL.U32 R17, R16, 0x80, RZ ;  /* 0x0000008010117824 */ /* 0x010fe400078e00ff */
[----:B---3--:R-:W-:Y:S01]  /*0410*/  FMUL R5, R5, UR5 ;  /* 0x0000000505057c20 */ /* 0x008fe20008400000 */
[----:B------:R-:W-:-:S05]  /*0420*/  SHF.R.S32.HI R3, RZ, 0x8, R3 ;  /* 0x00000008ff037819 */ /* 0x000fca0000011403 */
[----:B------:R-:W-:Y:S01]  /*0430*/  IMAD.SHL.U32 R4, R3, 0x8, RZ ;  /* 0x0000000803047824 */ /* 0x000fe200078e00ff */
[----:B------:R-:W-:Y:S04]  /*0440*/  F2I.U32.TRUNC.NTZ R5, R5 ;  /* 0x0000000500057305 */ /* 0x000fe8000020f000 */
[----:B------:R-:W-:-:S04]  /*0450*/  IABS R7, R4 ;  /* 0x0000000400077213 */ /* 0x000fc80000000000 */
[----:B------:R-:W2:Y:S08]  /*0460*/  I2F.RP R0, R7 ;  /* 0x0000000700007306 */ /* 0x000eb00000209400 */
[----:B--2---:R-:W2:Y:S02]  /*0470*/  MUFU.RCP R0, R0 ;  /* 0x0000000000007308 */ /* 0x004ea40000001000 */
[----:B--2---:R-:W-:Y:S01]  /*0480*/  VIADD R2, R0, 0xffffffe ;  /* 0x0ffffffe00027836 */ /* 0x004fe20000000000 */
[----:B------:R-:W-:-:S05]  /*0490*/  IABS R0, R5 ;  /* 0x0000000500007213 */ /* 0x000fca0000000000 */
[----:B------:R2:W3:Y:S02]  /*04a0*/  F2I.FTZ.U32.TRUNC.NTZ R3, R2 ;  /* 0x0000000200037305 */ /* 0x0004e4000021f000 */
[----:B--2---:R-:W-:Y:S02]  /*04b0*/  IMAD.MOV.U32 R2, RZ, RZ, RZ ;  /* 0x000000ffff027224 */ /* 0x004fe400078e00ff */
[----:B---3--:R-:W-:-:S04]  /*04c0*/  IMAD.MOV R6, RZ, RZ, -R3 ;  /* 0x000000ffff067224 */ /* 0x008fc800078e0a03 */
[----:B------:R-:W-:Y:S01]  /*04d0*/  IMAD R11, R6, R7, RZ ;  /* 0x00000007060b7224 */ /* 0x000fe200078e02ff */
[----:B------:R-:W-:-:S03]  /*04e0*/  IABS R6, R4 ;  /* 0x0000000400067213 */ /* 0x000fc60000000000 */
[----:B------:R-:W-:Y:S01]  /*04f0*/  IMAD.HI.U32 R3, R3, R11, R2 ;  /* 0x0000000b03037227 */ /* 0x000fe200078e0002 */
[----:B------:R-:W-:-:S03]  /*0500*/  IABS R11, R8 ;  /* 0x00000008000b7213 */ /* 0x000fc60000000000 */
[----:B------:R-:W-:Y:S02]  /*0510*/  IMAD.MOV R2, RZ, RZ, -R6 ;  /* 0x000000ffff027224 */ /* 0x000fe400078e0a06 */
[----:B------:R-:W-:-:S04]  /*0520*/  IMAD.HI.U32 R3, R3, R0, RZ ;  /* 0x0000000003037227 */ /* 0x000fc800078e00ff */
[----:B------:R-:W-:Y:S01]  /*0530*/  IMAD R0, R3, R2, R0 ;  /* 0x0000000203007224 */ /* 0x000fe200078e0200 */
[----:B------:R-:W-:Y:S04]  /*0540*/  BAR.SYNC.DEFER_BLOCKING 0x0 ;  /* 0x0000000000007b1d */ /* 0x000fe80000010000 */
[----:B------:R-:W-:-:S13]  /*0550*/  ISETP.GT.U32.AND P1, PT, R7, R0, PT ;  /* 0x000000000700720c */ /* 0x000fda0003f24070 */
[----:B------:R-:W-:Y:S02]  /*0560*/  @!P1 IMAD.IADD R0, R0, 0x1, -R7 ;  /* 0x0000000100009824 */ /* 0x000fe400078e0a07 */
[----:B------:R-:W-:Y:S01]  /*0570*/  @!P1 VIADD R3, R3, 0x1 ;  /* 0x0000000103039836 */ /* 0x000fe20000000000 */
[----:B------:R-:W-:Y:S02]  /*0580*/  ISETP.NE.AND P1, PT, R4, RZ, PT ;  /* 0x000000ff0400720c */ /* 0x000fe40003f25270 */
[----:B------:R-:W-:Y:S02]  /*0590*/  ISETP.GE.U32.AND P0, PT, R0, R7, PT ;  /* 0x000000070000720c */ /* 0x000fe40003f06070 */
[----:B------:R-:W-:-:S04]  /*05a0*/  LOP3.LUT R0, R5, R4, RZ, 0x3c, !PT ;  /* 0x0000000405007212 */ /* 0x000fc800078e3cff */
[----:B------:R-:W-:Y:S01]  /*05b0*/  ISETP.GE.AND P2, PT, R0, RZ, PT ;  /* 0x000000ff0000720c */ /* 0x000fe20003f46270 */
[----:B------:R-:W-:-:S06]  /*05c0*/  VIADD R0, R8, 0xff ;  /* 0x000000ff08007836 */ /* 0x000fcc0000000000 */
[----:B------:R-:W-:-:S04]  /*05d0*/  @P0 VIADD R3, R3, 0x1 ;  /* 0x0000000103030836 */ /* 0x000fc80000000000 */
[----:B------:R-:W-:Y:S01]  /*05e0*/  IMAD.MOV.U32 R2, RZ, RZ, R3 ;  /* 0x000000ffff027224 */ /* 0x000fe200078e0003 */
[----:B------:R-:W-:-:S03]  /*05f0*/  SHF.R.S32.HI R3, RZ, 0x1f, R0 ;  /* 0x0000001fff037819 */ /* 0x000fc60000011400 */
[----:B------:R-:W-:Y:S01]  /*0600*/  @!P2 IMAD.MOV R2, RZ, RZ, -R2 ;  /* 0x000000ffff02a224 */ /* 0x000fe200078e0a02 */
[----:B------:R-:W-:Y:S02]  /*0610*/  @!P1 LOP3.LUT R2, RZ, R4, RZ, 0x33, !PT ;  /* 0x00000004ff029212 */ /* 0x000fe400078e33ff */
[----:B------:R-:W-:-:S03]  /*0620*/  LEA.HI R3, R3, R0, RZ, 0x8 ;  /* 0x0000000003037211 */ /* 0x000fc600078f40ff */
[----:B------:R-:W-:Y:S02]  /*0630*/  IMAD.SHL.U32 R12, R2, 0x8, RZ ;  /* 0x00000008020c7824 */ /* 0x000fe400078e00ff */
[----:B------:R-:W-:-:S03]  /*0640*/  IMAD.MOV R2, RZ, RZ, -R2 ;  /* 0x000000ffff027224 */ /* 0x000fc600078e0a02 */
[----:B------:R-:W-:Y:S01]  /*0650*/  LEA.HI.SX32 R3, R3, -R12, 0x18 ;  /* 0x8000000c03037211 */ /* 0x000fe200078fc2ff */
[----:B------:R-:W-:Y:S02]  /*0660*/  IMAD R14, R4, R2, R5 ;  /* 0x00000002040e7224 */ /* 0x000fe400078e0205 */
[----:B------:R-:W-:Y:S01]  /*0670*/  IMAD.MOV.U32 R2, RZ, RZ, RZ ;  /* 0x000000ffff027224 */ /* 0x000fe200078e00ff */
[----:B------:R-:W-:Y:S02]  /*0680*/  VIMNMX R13, PT, PT, R3, 0x8, PT ;  /* 0x00000008030d7848 */ /* 0x000fe40003fe0100 */
[----:B------:R-:W-:Y:S02]  /*0690*/  IABS R4, R14 ;  /* 0x0000000e00047213 */ /* 0x000fe40000000000 */
[-C--:B------:R-:W-:Y:S02]  /*06a0*/  IABS R10, R13.reuse ;  /* 0x0000000d000a7213 */ /* 0x080fe40000000000 */
[----:B------:R-:W-:-:S02]  /*06b0*/  IABS R6, R13 ;  /* 0x0000000d00067213 */ /* 0x000fc40000000000 */
[----:B------:R-:W2:Y:S08]  /*06c0*/  I2F.RP R0, R10 ;  /* 0x0000000a00007306 */ /* 0x000eb00000209400 */
[----:B--2---:R-:W2:Y:S02]  /*06d0*/  MUFU.RCP R0, R0 ;  /* 0x0000000000007308 */ /* 0x004ea40000001000 */
[----:B--2---:R-:W-:Y:S01]  /*06e0*/  VIADD R3, R0, 0xffffffe ;  /* 0x0ffffffe00037836 */ /* 0x004fe20000000000 */
[----:B------:R-:W-:-:S05]  /*06f0*/  IABS R0, R9 ;  /* 0x0000000900007213 */ /* 0x000fca0000000000 */
[----:B------:R-:W2:Y:S02]  /*0700*/  F2I.FTZ.U32.TRUNC.NTZ R3, R3 ;  /* 0x0000000300037305 */ /* 0x000ea4000021f000 */
[----:B--2---:R-:W-:-:S04]  /*0710*/  IMAD.MOV R7, RZ, RZ, -R3 ;  /* 0x000000ffff077224 */ /* 0x004fc800078e0a03 */
[----:B------:R-:W-:-:S04]  /*0720*/  IMAD R5, R7, R10, RZ ;  /* 0x0000000a07057224 */ /* 0x000fc800078e02ff */
[----:B------:R-:W-:-:S04]  /*0730*/  IMAD.HI.U32 R2, R3, R5, R2 ;  /* 0x0000000503027227 */ /* 0x000fc800078e0002 */
[----:B------:R-:W-:Y:S02]  /*0740*/  IMAD.MOV.U32 R3, RZ, RZ, R4 ;  /* 0x000000ffff037224 */ /* 0x000fe400078e0004 */
[----:B------:R-:W2:Y:S01]  /*0750*/  I2F.RP R4, R11 ;  /* 0x0000000b00047306 */ /* 0x000ea20000209400 */
[----:B------:R-:W-:Y:S02]  /*0760*/  IMAD.MOV R5, RZ, RZ, -R6 ;  /* 0x000000ffff057224 */ /* 0x000fe400078e0a06 */
[----:B------:R-:W-:-:S04]  /*0770*/  IMAD.HI.U32 R2, R2, R3, RZ ;  /* 0x0000000302027227 */ /* 0x000fc800078e00ff */
[----:B------:R-:W-:Y:S01]  /*0780*/  IMAD R3, R2, R5, R3 ;  /* 0x0000000502037224 */ /* 0x000fe200078e0203 */
[----:B------:R-:W3:Y:S04]  /*0790*/  I2F.RP R6, R0 ;  /* 0x0000000000067306 */ /* 0x000ee80000209400 */
[----:B------:R-:W-:-:S04]  /*07a0*/  ISETP.GT.U32.AND P1, PT, R10, R3, PT ;  /* 0x000000030a00720c */ /* 0x000fc80003f24070 */
[----:B--2---:R-:W2:Y:S08]  /*07b0*/  MUFU.RCP R4, R4 ;  /* 0x0000000400047308 */ /* 0x004eb00000001000 */
[----:B---3--:R-:W3:Y:S01]  /*07c0*/  MUFU.RCP R6, R6 ;  /* 0x0000000600067308 */ /* 0x008ee20000001000 */
[----:B------:R-:W-:Y:S02]  /*07d0*/  @!P1 IMAD.IADD R3, R3, 0x1, -R10 ;  /* 0x0000000103039824 */ /* 0x000fe400078e0a0a */
[----:B------:R-:W-:Y:S01]  /*07e0*/  @!P1 VIADD R2, R2, 0x1 ;  /* 0x0000000102029836 */ /* 0x000fe20000000000 */
[----:B------:R-:W-:-:S02]  /*07f0*/  ISETP.NE.AND P1, PT, R13, RZ, PT ;  /* 0x000000ff0d00720c */ /* 0x000fc40003f25270 */
[----:B------:R-:W-:Y:S02]  /*0800*/  ISETP.GE.U32.AND P0, PT, R3, R10, PT ;  /* 0x0000000a0300720c */ /* 0x000fe40003f06070 */
[----:B------:R-:W-:Y:S01]  /*0810*/  LOP3.LUT R3, R14, R13, RZ, 0x3c, !PT ;  /* 0x0000000d0e037212 */ /* 0x000fe200078e3cff */
[----:B--2---:R-:W-:-:S03]  /*0820*/  VIADD R5, R4, 0xffffffe ;  /* 0x0ffffffe04057836 */ /* 0x004fc60000000000 */
[----:B------:R-:W-:Y:S02]  /*0830*/  ISETP.GE.AND P2, PT, R3, RZ, PT ;  /* 0x000000ff0300720c */ /* 0x000fe40003f46270 */
[----:B------:R-:W2:Y:S01]  /*0840*/  F2I.FTZ.U32.TRUNC.NTZ R3, R5 ;  /* 0x0000000500037305 */ /* 0x000ea2000021f000 */
[----:B---3--:R-:W-:-:S04]  /*0850*/  VIADD R6, R6, 0xffffffe ;  /* 0x0ffffffe06067836 */ /* 0x008fc80000000000 */
[----:B------:R-:W-:-:S03]  /*0860*/  @P0 VIADD R2, R2, 0x1 ;  /* 0x0000000102020836 */ /* 0x000fc60000000000 */
[----:B------:R3:W4:Y:S01]  /*0870*/  F2I.FTZ.U32.TRUNC.NTZ R7, R6 ;  /* 0x0000000600077305 */ /* 0x000722000021f000 */
[----:B------:R-:W-:-:S04]  /*0880*/  IMAD.MOV.U32 R15, RZ, RZ, R2 ;  /* 0x000000ffff0f7224 */ /* 0x000fc800078e0002 */
[----:B------:R-:W-:Y:S01]  /*0890*/  @!P2 IMAD.MOV R15, RZ, RZ, -R15 ;  /* 0x000000ffff0fa224 */ /* 0x000fe200078e0a0f */
[----:B------:R-:W-:Y:S01]  /*08a0*/  @!P1 LOP3.LUT R15, RZ, R13, RZ, 0x33, !PT ;  /* 0x0000000dff0f9212 */ /* 0x000fe200078e33ff */
[----:B--2---:R-:W-:Y:S02]  /*08b0*/  IMAD.MOV R2, RZ, RZ, -R3 ;  /* 0x000000ffff027224 */ /* 0x004fe400078e0a03 */
[----:B---3--:R-:W-:Y:S02]  /*08c0*/  IMAD.MOV.U32 R6, RZ, RZ, RZ ;  /* 0x000000ffff067224 */ /* 0x008fe400078e00ff */
[----:B------:R-:W-:Y:S02]  /*08d0*/  IMAD R5, R2, R11, RZ ;  /* 0x0000000b02057224 */ /* 0x000fe400078e02ff */
[----:B------:R-:W-:Y:S02]  /*08e0*/  IMAD.MOV.U32 R2, RZ, RZ, RZ ;  /* 0x000000ffff027224 */ /* 0x000fe400078e00ff */
[----:B------:R-:W-:-:S02]  /*08f0*/  IMAD.MOV R4, RZ, RZ, -R15 ;  /* 0x000000ffff047224 */ /* 0x000fc400078e0a0f */
[----:B------:R-:W-:Y:S01]  /*0900*/  IMAD.HI.U32 R10, R3, R5, R2 ;  /* 0x00000005030a7227 */ /* 0x000fe200078e0002 */
[----:B------:R-:W-:-:S03]  /*0910*/  LEA.HI R3, R202, R17, RZ, 0x1a ;  /* 0x00000011ca037211 */ /* 0x000fc600078fd0ff */
[----:B------:R-:W-:Y:S02]  /*0920*/  IMAD.SHL.U32 R2, R16, 0x40, RZ ;  /* 0x0000004010027824 */ /* 0x000fe400078e00ff */
[----:B------:R-:W-:Y:S02]  /*0930*/  IMAD R4, R13, R4, R14 ;  /* 0x000000040d047224 */ /* 0x000fe400078e020e */
[----:B----4-:R-:W-:Y:S01]  /*0940*/  IMAD.MOV R13, RZ, RZ, -R7 ;  /* 0x000000ffff0d7224 */ /* 0x010fe200078e0a07 */
[----:B------:R-:W-:Y:S01]  /*0950*/  LOP3.LUT R5, R2, 0x80, RZ, 0xc0, !PT ;  /* 0x0000008002057812 */ /* 0x000fe200078ec0ff */
[----:B------:R-:W-:Y:S01]  /*0960*/  IMAD.IADD R4, R12, 0x1, R4 ;  /* 0x000000010c047824 */ /* 0x000fe200078e0204 */
[----:B------:R-:W-:Y:S01]  /*0970*/  LOP3.LUT R2, R202, 0x7f, RZ, 0xc0, !PT ;  /* 0x0000007fca027812 */ /* 0x000fe200078ec0ff */
[----:B------:R-:W-:Y:S02]  /*0980*/  IMAD.SHL.U32 R12, R15, 0x100, RZ ;  /* 0x000001000f0c7824 */ /* 0x000fe400078e00ff */
[----:B------:R-:W-:Y:S01]  /*0990*/  IMAD R5, R4, 0x100, R5 ;  /* 0x0000010004057824 */ /* 0x000fe200078e0205 */
[----:B------:R-:W-:-:S02]  /*09a0*/  ISETP.NE.U32.AND P2, PT, R2, RZ, PT ;  /* 0x000000ff0200720c */ /* 0x000fc40003f45070 */
[----:B------:R-:W-:Y:S01]  /*09b0*/  LOP3.LUT R4, R12, 0x81, R3, 0xf8, !PT ;  /* 0x000000810c047812 */ /* 0x000fe200078ef803 */
[----:B------:R-:W-:Y:S01]  /*09c0*/  IMAD R3, R13, R0, RZ ;  /* 0x000000000d037224 */ /* 0x000fe200078e02ff */
[----:B------:R2:W-:Y:S01]  /*09d0*/  STL [R1+0x70], R12 ;  /* 0x0000700c01007387 */ /* 0x0005e20000100800 */
[----:B------:R-:W-:Y:S01]  /*09e0*/  IMAD.IADD R42, R2, 0x1, R5 ;  /* 0x00000001022a7824 */ /* 0x000fe200078e0205 */
[----:B------:R-:W-:Y:S01]  /*09f0*/  IABS R145, R4 ;  /* 0x0000000400917213 */ /* 0x000fe20000000000 */
[----:B------:R-:W-:Y:S01]  /*0a00*/  IMAD.HI.U32 R3, R7, R3, R6 ;  /* 0x0000000307037227 */ /* 0x000fe200078e0006 */
[----:B------:R-:W-:Y:S02]  /*0a10*/  MOV R7, 0x400 ;  /* 0x0000040000077802 */ /* 0x000fe40000000f00 */
[----:B------:R3:W-:Y:S01]  /*0a20*/  STL [R1+0x68], R42 ;  /* 0x0000682a01007387 */ /* 0x0007e20000100800 */
[----:B------:R-:W-:Y:S02]  /*0a30*/  IABS R6, R42 ;  /* 0x0000002a00067213 */ /* 0x000fe40000000000 */
[----:B------:R-:W-:Y:S01]  /*0a40*/  R2UR UR9, R7 ;  /* 0x00000000070972ca */ /* 0x000fe200000e0000 */
[----:B------:R-:W-:Y:S01]  /*0a50*/  IMAD.HI.U32 R5, R3, R145, RZ ;  /* 0x0000009103057227 */ /* 0x000fe200078e00ff */
[----:B--2---:R-:W-:-:S02]  /*0a60*/  LOP3.LUT R12, R4, 0x2, RZ, 0xfc, !PT ;  /* 0x00000002040c7812 */ /* 0x004fc400078efcff */
[----:B------:R-:W-:Y:S01]  /*0a70*/  LOP3.LUT R13, R4, 0x4, RZ, 0xfc, !PT ;  /* 0x00000004040d7812 */ /* 0x000fe200078efcff */
[----:B------:R-:W-:Y:S01]  /*0a80*/  IMAD.MOV R5, RZ, RZ, -R5 ;  /* 0x000000ffff057224 */ /* 0x000fe200078e0a05 */
[----:B------:R-:W-:Y:S01]  /*0a90*/  IABS R150, R12 ;  /* 0x0000000c00967213 */ /* 0x000fe20000000000 */
[----:B------:R-:W-:Y:S01]  /*0aa0*/  IMAD.HI.U32 R10, R10, R6, RZ ;  /* 0x000000060a0a7227 */ /* 0x000fe200078e00ff */
[----:B------:R-:W-:-:S03]  /*0ab0*/  IABS R151, R13 ;  /* 0x0000000d00977213 */ /* 0x000fc60000000000 */
[C---:B------:R-:W-:Y:S02]  /*0ac0*/  IMAD R145, R0.reuse, R5, R145 ;  /* 0x0000000500917224 */ /* 0x040fe400078e0291 */
[----:B-1----:R-:W-:Y:S01]  /*0ad0*/  ULEA UR9, UR4, UR9, 0x18 ;  /* 0x0000000904097291 */ /* 0x002fe2000f8ec0ff */
[----:B------:R-:W-:Y:S02]  /*0ae0*/  IMAD.MOV R10, RZ, RZ, -R10 ;  /* 0x000000ffff0a7224 */ /* 0x000fe400078e0a0a */
[----:B------:R-:W-:Y:S01]  /*0af0*/  IMAD.HI.U32 R5, R3, R150, RZ ;  /* 0x0000009603057227 */ /* 0x000fe200078e00ff */
[----:B------:R-:W-:-:S03]  /*0b00*/  ISETP.GT.U32.AND P6, PT, R0, R145, PT ;  /* 0x000000910000720c */ /* 0x000fc60003fc4070 */
[----:B------:R-:W-:Y:S01]  /*0b10*/  IMAD R2, R11, R10, R6 ;  /* 0x0000000a0b027224 */ /* 0x000fe200078e0206 */
[----:B------:R-:W-:Y:S01]  /*0b20*/  LOP3.LUT R10, R4, 0x6, RZ, 0xfc, !PT ;  /* 0x00000006040a7812 */ /* 0x000fe200078efcff */
[----:B------:R-:W1:Y:S01]  /*0b30*/  LDS R18, [UR9] ;  /* 0x00000009ff127984 */ /* 0x000e620008000800 */
[----:B------:R-:W-:Y:S02]  /*0b40*/  IMAD.MOV R7, RZ, RZ, -R5 ;  /* 0x000000ffff077224 */ /* 0x000fe400078e0a05 */
[----:B------:R-:W-:Y:S01]  /*0b50*/  IMAD.HI.U32 R5, R3, R151, RZ ;  /* 0x0000009703057227 */ /* 0x000fe200078e00ff */
[----:B------:R-:W-:Y:S01]  /*0b60*/  IABS R153, R10 ;  /* 0x0000000a00997213 */ /* 0x000fe20000000000 */
[----:B------:R-:W-:Y:S01]  /*0b70*/  BAR.SYNC.DEFER_BLOCKING 0x0 ;  /* 0x0000000000007b1d */ /* 0x000fe20000010000 */
[----:B------:R-:W-:Y:S01]  /*0b80*/  ISETP.GT.U32.AND P4, PT, R11, R2, PT ;  /* 0x000000020b00720c */ /* 0x000fe20003f84070 */
[----:B------:R-:W-:Y:S02]  /*0b90*/  IMAD R150, R0, R7, R150 ;  /* 0x0000000700967224 */ /* 0x000fe400078e0296 */
[----:B------:R-:W-:-:S02]  /*0ba0*/  IMAD.MOV R6, RZ, RZ, -R5 ;  /* 0x000000ffff067224 */ /* 0x000fc400078e0a05 */
[----:B---3--:R-:W-:Y:S08]  /*0bb0*/  BRA.U UP0, `(.L_x_5) ;  /* 0x0000000100187547 */ /* 0x008ff0000b800000 */
[----:B------:R-:W-:Y:S01]  /*0bc0*/  ELECT P0, URZ, PT ;  /* 0x0000000000ff782f */ /* 0x000fe20003800000 */
[----:B------:R-:W-:Y:S01]  /*0bd0*/  IMAD.MOV.U32 R5, RZ, RZ, 0x1 ;  /* 0x00000001ff057424 */ /* 0x000fe200078e00ff */
[----:B------:R-:W-:Y:S11]  /*0be0*/  UVIRTCOUNT.DEALLOC.SMPOOL 0x80 ;  /* 0x000000800000784c */ /* 0x000ff60000000000 */
[----:B------:R-:W-:-:S04]  /*0bf0*/  @P0 MOV R7, 0x40 ;  /* 0x0000004000070802 */ /* 0x000fc80000000f00 */
[----:B------:R-:W-:-:S05]  /*0c00*/  @P0 LEA R16, R16, R7, 0x18 ;  /* 0x0000000710100211 */ /* 0x000fca00078ec0ff */
[----:B------:R2:W-:Y:S02]  /*0c10*/  @P0 STS.U8 [R16], R5 ;  /* 0x0000000510000388 */ /* 0x0005e40000000000 */
.L_x_5:
[----:B------:R-:W-:Y:S01]  /*0c20*/  IMAD R151, R0, R6, R151 ;  /* 0x0000000600977224 */ /* 0x000fe200078e0297 */
[----:B------:R-:W-:Y:S01]  /*0c30*/  LOP3.LUT R7, R4, 0x8, RZ, 0xfc, !PT ;  /* 0x0000000804077812 */ /* 0x000fe200078efcff */
[----:B------:R-:W-:Y:S01]  /*0c40*/  @!P4 IMAD.IADD R2, R2, 0x1, -R11 ;  /* 0x000000010202c824 */ /* 0x000fe200078e0a0b */
[----:B------:R-:W-:Y:S01]  /*0c50*/  ISETP.GE.AND P3, PT, R12, RZ, PT ;  /* 0x000000ff0c00720c */ /* 0x000fe20003f66270 */
[----:B--2---:R-:W-:Y:S01]  /*0c60*/  IMAD.HI.U32 R5, R3, R153, RZ ;  /* 0x0000009903057227 */ /* 0x004fe200078e00ff */
[----:B------:R-:W-:Y:S01]  /*0c70*/  ISETP.GT.U32.AND P5, PT, R0, R151, PT ;  /* 0x000000970000720c */ /* 0x000fe20003fa4070 */
[----:B------:R-:W-:Y:S01]  /*0c80*/  VOTEU.ALL UP1, P2 ;  /* 0x0000000000ff7886 */ /* 0x000fe20001020000 */
[----:B------:R-:W-:Y:S01]  /*0c90*/  ISETP.GT.U32.AND P0, PT, R11, R2, PT ;  /* 0x000000020b00720c */ /* 0x000fe20003f04070 */
[--C-:B------:R-:W-:Y:S01]  /*0ca0*/  @!P6 IMAD.IADD R145, R145, 0x1, -R0.reuse ;  /* 0x000000019191e824 */ /* 0x100fe200078e0a00 */
[----:B------:R-:W-:Y:S01]  /*0cb0*/  IABS R154, R7 ;  /* 0x00000007009a7213 */ /* 0x000fe20000000000 */
[----:B------:R-:W-:Y:S01]  /*0cc0*/  IMAD.MOV R5, RZ, RZ, -R5 ;  /* 0x000000ffff057224 */ /* 0x000fe200078e0a05 */
[----:B------:R-:W-:Y:S01]  /*0cd0*/  LOP3.LUT R12, R4, 0xa, RZ, 0xfc, !PT ;  /* 0x0000000a040c7812 */ /* 0x000fe200078efcff */
[----:B------:R-:W-:Y:S01]  /*0ce0*/  UMOV UR4, 0x1 ;  /* 0x0000000100047882 */ /* 0x000fe20000000000 */
[C---:B------:R-:W-:Y:S01]  /*0cf0*/  ISETP.GT.U32.AND P6, PT, R0.reuse, R145, PT ;  /* 0x000000910000720c */ /* 0x040fe20003fc4070 */
[C---:B------:R-:W-:Y:S01]  /*0d00*/  IMAD R153, R0.reuse, R5, R153 ;  /* 0x0000000500997224 */ /* 0x040fe200078e0299 */
[----:B------:R-:W-:Y:S01]  /*0d10*/  IABS R155, R12 ;  /* 0x0000000c009b7213 */ /* 0x000fe20000000000 */
[----:B------:R-:W-:Y:S01]  /*0d20*/  IMAD.HI.U32 R5, R3, R154, RZ ;  /* 0x0000009a03057227 */ /* 0x000fe200078e00ff */
[----:B------:R-:W-:Y:S01]  /*0d30*/  ISETP.GT.U32.AND P1, PT, R0, R150, PT ;  /* 0x000000960000720c */ /* 0x000fe20003f24070 */
[----:B------:R-:W-:Y:S01]  /*0d40*/  UIADD3 UR11, UPT, UPT, UR9, 0x8000, URZ ;  /* 0x00008000090b7890 */ /* 0x000fe2000fffe0ff */
[----:B------:R-:W-:Y:S01]  /*0d50*/  ISETP.GE.AND P4, PT, R13, RZ, PT ;  /* 0x000000ff0d00720c */ /* 0x000fe20003f86270 */
[--C-:B------:R-:W-:Y:S01]  /*0d60*/  @!P5 IMAD.IADD R151, R151, 0x1, -R0.reuse ;  /* 0x000000019797d824 */ /* 0x100fe200078e0a00 */
[----:B------:R-:W-:Y:S01]  /*0d70*/  LOP3.LUT R13, R4, 0xc, RZ, 0xfc, !PT ;  /* 0x0000000c040d7812 */ /* 0x000fe200078efcff */
[----:B------:R-:W-:Y:S01]  /*0d80*/  @!P0 IMAD.IADD R2, R2, 0x1, -R11 ;  /* 0x0000000102028824 */ /* 0x000fe200078e0a0b */
[C---:B------:R-:W-:Y:S01]  /*0d90*/  ISETP.GT.U32.AND P0, PT, R0.reuse, R153, PT ;  /* 0x000000990000720c */ /* 0x040fe20003f04070 */
[----:B------:R-:W-:Y:S01]  /*0da0*/  IMAD.MOV R5, RZ, RZ, -R5 ;  /* 0x000000ffff057224 */ /* 0x000fe200078e0a05 */
[----:B------:R-:W-:Y:S01]  /*0db0*/  ISETP.GT.U32.AND P5, PT, R0, R151, PT ;  /* 0x000000970000720c */ /* 0x000fe20003fa4070 */
[----:B------:R-:W-:Y:S01]  /*0dc0*/  @!P6 IMAD.IADD R145, R145, 0x1, -R0 ;  /* 0x000000019191e824 */ /* 0x000fe200078e0a00 */
[C---:B------:R-:W-:Y:S01]  /*0dd0*/  ISETP.GE.AND P6, PT, R4.reuse, RZ, PT ;  /* 0x000000ff0400720c */ /* 0x040fe20003fc6270 */
[----:B------:R-:W-:Y:S01]  /*0de0*/  IMAD.HI.U32 R6, R3, R155, RZ ;  /* 0x0000009b03067227 */ /* 0x000fe200078e00ff */
[----:B------:R-:W-:Y:S01]  /*0df0*/  IABS R156, R13 ;  /* 0x0000000d009c7213 */ /* 0x000fe20000000000 */
[----:B------:R-:W-:Y:S01]  /*0e00*/  VOTEU.ALL UP2, P2 ;  /* 0x0000000000ff7886 */ /* 0x000fe20001040000 */
[----:B------:R-:W-:Y:S01]  /*0e10*/  LOP3.LUT R11, R4, 0x16, RZ, 0xfc, !PT ;  /* 0x00000016040b7812 */ /* 0x000fe200078efcff */
[----:B------:R-:W-:Y:S01]  /*0e20*/  IMAD R154, R0, R5, R154 ;  /* 0x00000005009a7224 */ /* 0x000fe200078e029a */
[----:B------:R-:W-:Y:S01]  /*0e30*/  LOP3.LUT R14, R4, 0x2c, RZ, 0xfc, !PT ;  /* 0x0000002c040e7812 */ /* 0x000fe200078efcff */
[----:B------:R-:W-:Y:S01]  /*0e40*/  IMAD.MOV R6, RZ, RZ, -R6 ;  /* 0x000000ffff067224 */ /* 0x000fe200078e0a06 */
[----:B------:R-:W-:Y:S01]  /*0e50*/  IABS R144, R11 ;  /* 0x0000000b00907213 */ /* 0x000fe20000000000 */
[--C-:B------:R-:W-:Y:S01]  /*0e60*/  @!P0 IMAD.IADD R153, R153, 0x1, -R0.reuse ;  /* 0x0000000199998824 */ /* 0x100fe200078e0a00 */
[----:B------:R-:W-:Y:S01]  /*0e70*/  IABS R148, R14 ;  /* 0x0000000e00947213 */ /* 0x000fe20000000000 */
[--C-:B------:R-:W-:Y:S01]  /*0e80*/  @!P5 IMAD.IADD R151, R151, 0x1, -R0.reuse ;  /* 0x000000019797d824 */ /* 0x100fe200078e0a00 */
[C---:B------:R-:W-:Y:S01]  /*0e90*/  ISETP.GT.U32.AND P5, PT, R0.reuse, R154, PT ;  /* 0x0000009a0000720c */ /* 0x040fe20003fa4070 */
[C---:B------:R-:W-:Y:S01]  /*0ea0*/  IMAD R155, R0.reuse, R6, R155 ;  /* 0x00000006009b7224 */ /* 0x040fe200078e029b */
[----:B------:R-:W-:Y:S01]  /*0eb0*/  ISETP.GT.U32.AND P0, PT, R0, R153, PT ;  /* 0x000000990000720c */ /* 0x000fe20003f04070 */
[--C-:B------:R-:W-:Y:S01]  /*0ec0*/  @!P1 IMAD.IADD R150, R150, 0x1, -R0.reuse ;  /* 0x0000000196969824 */ /* 0x100fe200078e0a00 */
[C---:B------:R-:W-:Y:S01]  /*0ed0*/  LOP3.LUT R6, R4.reuse, 0xe, RZ, 0xfc, !PT ;  /* 0x0000000e04067812 */ /* 0x040fe200078efcff */
[----:B------:R-:W-:Y:S01]  /*0ee0*/  IMAD.HI.U32 R5, R3, R156, RZ ;  /* 0x0000009c03057227 */ /* 0x000fe200078e00ff */
[----:B------:R-:W-:Y:S01]  /*0ef0*/  LOP3.LUT R15, R4, 0x2e, RZ, 0xfc, !PT ;  /* 0x0000002e040f7812 */ /* 0x000fe200078efcff */
[----:B------:R-:W2:Y:S01]  /*0f00*/  LDC.64 R52, c[0x0][0x3a8] ;  /* 0x0000ea00ff347b82 */ /* 0x000ea20000000a00 */
[C---:B------:R-:W-:Y:S01]  /*0f10*/  ISETP.GT.U32.AND P1, PT, R0.reuse, R150, PT ;  /* 0x000000960000720c */ /* 0x040fe20003f24070 */
[----:B------:R-:W-:Y:S01]  /*0f20*/  @!P6 IMAD.MOV R145, RZ, RZ, -R145 ;  /* 0x000000ffff91e224 */ /* 0x000fe200078e0a91 */
[----:B------:R-:W-:Y:S01]  /*0f30*/  ISETP.GT.U32.AND P6, PT, R0, R155, PT ;  /* 0x0000009b0000720c */ /* 0x000fe20003fc4070 */
[----:B------:R-:W-:Y:S01]  /*0f40*/  IMAD.MOV R5, RZ, RZ, -R5 ;  /* 0x000000ffff057224 */ /* 0x000fe200078e0a05 */
[----:B------:R-:W-:Y:S01]  /*0f50*/  IABS R157, R6 ;  /* 0x00000006009d7213 */ /* 0x000fe20000000000 */
[----:B------:R-:W-:Y:S01]  /*0f60*/  @!P5 IMAD.IADD R154, R154, 0x1, -R0 ;  /* 0x000000019a9ad824 */ /* 0x000fe200078e0a00 */
[----:B------:R-:W-:Y:S01]  /*0f70*/  LOP3.LUT R17, R4, 0x32, RZ, 0xfc, !PT ;  /* 0x0000003204117812 */ /* 0x000fe200078efcff */
[C---:B------:R-:W-:Y:S01]  /*0f80*/  IMAD R156, R0.reuse, R5, R156 ;  /* 0x00000005009c7224 */ /* 0x040fe200078e029c */
[----:B------:R-:W-:Y:S01]  /*0f90*/  IABS R146, R15 ;  /* 0x0000000f00927213 */ /* 0x000fe20000000000 */
[--C-:B------:R-:W-:Y:S01]  /*0fa0*/  @!P0 IMAD.IADD R153, R153, 0x1, -R0.reuse ;  /* 0x0000000199998824 */ /* 0x100fe200078e0a00 */
[C---:B------:R-:W-:Y:S01]  /*0fb0*/  ISETP.GT.U32.AND P5, PT, R0.reuse, R154, PT ;  /* 0x0000009a0000720c */ /* 0x040fe20003fa4070 */
[----:B------:R-:W-:Y:S01]  /*0fc0*/  IMAD.HI.U32 R5, R3, R157, RZ ;  /* 0x0000009d03057227 */ /* 0x000fe200078e00ff */
[----:B------:R-:W-:Y:S01]  /*0fd0*/  ISETP.GT.U32.AND P0, PT, R0, R156, PT ;  /* 0x0000009c0000720c */ /* 0x000fe20003f04070 */
[----:B------:R-:W3:Y:S01]  /*0fe0*/  LDCU.128 UR12, c[0x0][0x380] ;  /* 0x00007000ff0c77ac */ /* 0x000ee20008000c00 */
[----:B------:R-:W-:Y:S01]  /*0ff0*/  IABS R143, R17 ;  /* 0x00000011008f7213 */ /* 0x000fe20000000000 */
[--C-:B------:R-:W-:Y:S01]  /*1000*/  @!P6 IMAD.IADD R155, R155, 0x1, -R0.reuse ;  /* 0x000000019b9be824 */ /* 0x100fe200078e0a00 */
[----:B------:R-:W-:Y:S01]  /*1010*/  LOP3.LUT R16, R4, 0x30, RZ, 0xfc, !PT ;  /* 0x0000003004107812 */ /* 0x000fe200078efcff */
[----:B------:R-:W-:Y:S01]  /*1020*/  @!P1 IMAD.IADD R150, R150, 0x1, -R0 ;  /* 0x0000000196969824 */ /* 0x000fe200078e0a00 */
[----:B------:R-:W-:Y:S01]  /*1030*/  ISETP.GE.AND P1, PT, R10, RZ, PT ;  /* 0x000000ff0a00720c */ /* 0x000fe20003f26270 */
[----:B------:R-:W-:Y:S01]  /*1040*/  @!P4 IMAD.MOV R151, RZ, RZ, -R151 ;  /* 0x000000ffff97c224 */ /* 0x000fe200078e0a97 */
[----:B------:R-:W-:Y:S01]  /*1050*/  ISETP.GT.U32.AND P6, PT, R0, R155, PT ;  /* 0x0000009b0000720c */ /* 0x000fe20003fc4070 */
[----:B------:R-:W-:Y:S01]  /*1060*/  @!P3 IMAD.MOV R150, RZ, RZ, -R150 ;  /* 0x000000ffff96b224 */ /* 0x000fe200078e0a96 */
[----:B------:R-:W-:Y:S01]  /*1070*/  ISETP.GE.AND P3, PT, R7, RZ, PT ;  /* 0x000000ff0700720c */ /* 0x000fe20003f66270 */
[--C-:B------:R-:W-:Y:S01]  /*1080*/  @!P5 IMAD.IADD R154, R154, 0x1, -R0.reuse ;  /* 0x000000019a9ad824 */ /* 0x100fe200078e0a00 */
[----:B------:R-:W-:Y:S01]  /*1090*/  LOP3.LUT R7, R4, 0x10, RZ, 0xfc, !PT ;  /* 0x0000001004077812 */ /* 0x000fe200078efcff */
[----:B------:R-:W-:Y:S01]  /*10a0*/  @!P0 IMAD.IADD R156, R156, 0x1, -R0 ;  /* 0x000000019c9c8824 */ /* 0x000fe200078e0a00 */
[----:B------:R-:W-:Y:S01]  /*10b0*/  LOP3.LUT R10, R4, 0x12, RZ, 0xfc, !PT ;  /* 0x00000012040a7812 */ /* 0x000fe200078efcff */
[----:B------:R-:W4:Y:S01]  /*10c0*/  LDCU UR5, c[0x0][0x3b0] ;  /* 0x00007600ff0577ac */ /* 0x000f220008000800 */
[----:B------:R-:W-:-:S02]  /*10d0*/  IABS R158, R7 ;  /* 0x00000007009e7213 */ /* 0x000fc40000000000 */
[----:B------:R-:W-:Y:S01]  /*10e0*/  ISETP.GE.AND P5, PT, R6, RZ, PT ;  /* 0x000000ff0600720c */ /* 0x000fe20003fa6270 */
[----:B------:R-:W-:Y:S01]  /*10f0*/  IMAD.MOV R6, RZ, RZ, -R5 ;  /* 0x000000ffff067224 */ /* 0x000fe200078e0a05 */
[----:B------:R-:W-:Y:S01]  /*1100*/  IABS R133, R10 ;  /* 0x0000000a00857213 */ /* 0x000fe20000000000 */
[----:B------:R-:W-:Y:S01]  /*1110*/  IMAD.HI.U32 R5, R3, R158, RZ ;  /* 0x0000009e03057227 */ /* 0x000fe200078e00ff */
[----:B------:R-:W-:Y:S02]  /*1120*/  ISETP.GT.U32.AND P0, PT, R0, R156, PT ;  /* 0x0000009c0000720c */ /* 0x000fe40003f04070 */
[----:B------:R-:W-:Y:S01]  /*1130*/  ISETP.GE.AND P4, PT, R12, RZ, PT ;  /* 0x000000ff0c00720c */ /* 0x000fe20003f86270 */
[----:B------:R-:W-:Y:S01]  /*1140*/  @!P6 IMAD.IADD R155, R155, 0x1, -R0 ;  /* 0x000000019b9be824 */ /* 0x000fe200078e0a00 */
[----:B------:R-:W-:Y:S01]  /*1150*/  ISETP.GE.AND P6, PT, R7, RZ, PT ;  /* 0x000000ff0700720c */ /* 0x000fe20003fc6270 */
[----:B------:R-:W-:Y:S01]  /*1160*/  @!P1 IMAD.MOV R153, RZ, RZ, -R153 ;  /* 0x000000ffff999224 */ /* 0x000fe200078e0a99 */
[----:B------:R-:W-:Y:S01]  /*1170*/  ISETP.GE.AND P1, PT, R13, RZ, PT ;  /* 0x000000ff0d00720c */ /* 0x000fe20003f26270 */
[----:B------:R-:W-:Y:S01]  /*1180*/  IMAD.MOV R7, RZ, RZ, -R5 ;  /* 0x000000ffff077224 */ /* 0x000fe200078e0a05 */
[C---:B------:R-:W-:Y:S01]  /*1190*/  LOP3.LUT R13, R4.reuse, 0x1a, RZ, 0xfc, !PT ;  /* 0x0000001a040d7812 */ /* 0x040fe200078efcff */
[----:B------:R-:W-:Y:S01]  /*11a0*/  IMAD.HI.U32 R5, R3, R133, RZ ;  /* 0x0000008503057227 */ /* 0x000fe200078e00ff */
[----:B------:R-:W-:-:S02]  /*11b0*/  LOP3.LUT R12, R4, 0x18, RZ, 0xfc, !PT ;  /* 0x00000018040c7812 */ /* 0x000fc400078efcff */
[----:B------:R-:W-:Y:S01]  /*11c0*/  IABS R136, R13 ;  /* 0x0000000d00887213 */ /* 0x000fe20000000000 */
[----:B------:R-:W-:Y:S01]  /*11d0*/  IMAD.MOV R5, RZ, RZ, -R5 ;  /* 0x000000ffff057224 */ /* 0x000fe200078e0a05 */
[----:B------:R-:W-:Y:S01]  /*11e0*/  IABS R134, R12 ;  /* 0x0000000c00867213 */ /* 0x000fe20000000000 */
[----:B------:R-:W-:Y:S01]  /*11f0*/  IMAD R157, R0, R6, R157 ;  /* 0x00000006009d7224 */ /* 0x000fe200078e029d */
[----:B------:R-:W-:Y:S01]  /*1200*/  IABS R147, R16 ;  /* 0x0000001000937213 */ /* 0x000fe20000000000 */
[----:B------:R-:W-:Y:S01]  /*1210*/  @!P0 IMAD.IADD R156, R156, 0x1, -R0 ;  /* 0x000000019c9c8824 */ /* 0x000fe200078e0a00 */
[----:B------:R-:W-:Y:S01]  /*1220*/  LOP3.LUT R20, R4, 0x56, RZ, 0xfc, !PT ;  /* 0x0000005604147812 */ /* 0x000fe200078efcff */
[----:B------:R-:W-:Y:S01]  /*1230*/  IMAD R133, R0, R5, R133 ;  /* 0x0000000500857224 */ /* 0x000fe200078e0285 */
[----:B------:R-:W-:Y:S01]  /*1240*/  LOP3.LUT R19, R4, 0x54, RZ, 0xfc, !PT ;  /* 0x0000005404137812 */ /* 0x000fe200078efcff */
[----:B------:R-:W-:Y:S01]  /*1250*/  @!P3 IMAD.MOV R154, RZ, RZ, -R154 ;  /* 0x000000ffff9ab224 */ /* 0x000fe200078e0a9a */
[C---:B------:R-:W-:Y:S01]  /*1260*/  ISETP.GT.U32.AND P3, PT, R0.reuse, R157, PT ;  /* 0x0000009d0000720c */ /* 0x040fe20003f64070 */
[----:B------:R-:W-:Y:S01]  /*1270*/  @!P1 IMAD.MOV R156, RZ, RZ, -R156 ;  /* 0x000000ffff9c9224 */ /* 0x000fe200078e0a9c */
[C---:B------:R-:W-:Y:S01]  /*1280*/  ISETP.GT.U32.AND P1, PT, R0.reuse, R133, PT ;  /* 0x000000850000720c */ /* 0x040fe20003f24070 */
[----:B------:R-:W-:Y:S01]  /*1290*/  IMAD R158, R0, R7, R158 ;  /* 0x00000007009e7224 */ /* 0x000fe200078e029e */
[----:B------:R-:W-:Y:S01]  /*12a0*/  LOP3.LUT R22, R4, 0x5a, RZ, 0xfc, !PT ;  /* 0x0000005a04167812 */ /* 0x000fe200078efcff */
[----:B------:R-:W-:Y:S01]  /*12b0*/  @!P4 IMAD.MOV R155, RZ, RZ, -R155 ;  /* 0x000000ffff9bc224 */ /* 0x000fe200078e0a9b */
[----:B------:R-:W-:Y:S01]  /*12c0*/  ISETP.GE.AND P4, PT, R10, RZ, PT ;  /* 0x000000ff0a00720c */ /* 0x000fe20003f86270 */
[----:B------:R-:W-:Y:S01]  /*12d0*/  IMAD.HI.U32 R6, R3, R144, RZ ;  /* 0x0000009003067227 */ /* 0x000fe200078e00ff */
[----:B------:R-:W-:-:S02]  /*12e0*/  ISETP.GT.U32.AND P0, PT, R0, R158, PT ;  /* 0x0000009e0000720c */ /* 0x000fc40003f04070 */
[C---:B------:R-:W-:Y:S01]  /*12f0*/  LOP3.LUT R10, R4.reuse, 0x14, RZ, 0xfc, !PT ;  /* 0x00000014040a7812 */ /* 0x040fe200078efcff */
[----:B------:R-:W-:Y:S01]  /*1300*/  IMAD.MOV R7, RZ, RZ, -R6 ;  /* 0x000000ffff077224 */ /* 0x000fe200078e0a06 */
[C---:B------:R-:W-:Y:S01]  /*1310*/  LOP3.LUT R24, R4.reuse, 0x5c, RZ, 0xfc, !PT ;  /* 0x0000005c04187812 */ /* 0x040fe200078efcff */
[--C-:B------:R-:W-:Y:S01]  /*1320*/  @!P3 IMAD.IADD R157, R157, 0x1, -R0.reuse ;  /* 0x000000019d9db824 */ /* 0x100fe200078e0a00 */
[----:B------:R-:W-:Y:S01]  /*1330*/  IABS R132, R10 ;  /* 0x0000000a00847213 */ /* 0x000fe20000000000 */
[--C-:B------:R-:W-:Y:S01]  /*1340*/  @!P1 IMAD.IADD R133, R133, 0x1, -R0.reuse ;  /* 0x0000000185859824 */ /* 0x100fe200078e0a00 */
[----:B------:R-:W-:Y:S01]  /*1350*/  LOP3.LUT R28, R4, 0x6a, RZ, 0xfc, !PT ;  /* 0x0000006a041c7812 */ /* 0x000fe200078efcff */
[C---:B------:R-:W-:Y:S01]  /*1360*/  IMAD.HI.U32 R6, R3.reuse, R136, RZ ;  /* 0x0000008803067227 */ /* 0x040fe200078e00ff */
[C---:B------:R-:W-:Y:S02]  /*1370*/  ISETP.GT.U32.AND P3, PT, R0.reuse, R157, PT ;  /* 0x0000009d0000720c */ /* 0x040fe40003f64070 */
[----:B------:R-:W-:Y:S01]  /*1380*/  ISETP.GT.U32.AND P1, PT, R0, R133, PT ;  /* 0x000000850000720c */ /* 0x000fe20003f24070 */
[----:B------:R-:W-:Y:S01]  /*1390*/  @!P0 IMAD.IADD R158, R158, 0x1, -R0 ;  /* 0x000000019e9e8824 */ /* 0x000fe200078e0a00 */
[----:B------:R-:W-:Y:S01]  /*13a0*/  IABS R31, R28 ;  /* 0x0000001c001f7213 */ /* 0x000fe20000000000 */
[----:B------:R-:W-:Y:S01]  /*13b0*/  IMAD R144, R0, R7, R144 ;  /* 0x0000000700907224 */ /* 0x000fe200078e0290 */
[----:B------:R-:W-:Y:S01]  /*13c0*/  LOP3.LUT R26, R4, 0x68, RZ, 0xfc, !PT ;  /* 0x00000068041a7812 */ /* 0x000fe200078efcff */
[----:B------:R-:W-:Y:S01]  /*13d0*/  IMAD.HI.U32 R5, R3, R132, RZ ;  /* 0x0000008403057227 */ /* 0x000fe200078e00ff */
[----:B------:R-:W-:-:S02]  /*13e0*/  ISETP.GT.U32.AND P0, PT, R0, R158, PT ;  /* 0x0000009e0000720c */ /* 0x000fc40003f04070 */
[----:B------:R-:W-:Y:S01]  /*13f0*/  IABS R29, R26 ;  /* 0x0000001a001d7213 */ /* 0x000fe20000000000 */
[----:B------:R-:W-:Y:S01]  /*1400*/  IMAD.MOV R7, RZ, RZ, -R6 ;  /* 0x000000ffff077224 */ /* 0x000fe200078e0a06 */
[C---:B------:R-:W-:Y:S01]  /*1410*/  LOP3.LUT R30, R4.reuse, 0x6c, RZ, 0xfc, !PT ;  /* 0x0000006c041e7812 */ /* 0x040fe200078efcff */
[----:B------:R-:W-:Y:S01]  /*1420*/  IMAD.MOV R5, RZ, RZ, -R5 ;  /* 0x000000ffff057224 */ /* 0x000fe200078e0a05 */
[----:B------:R-:W-:Y:S01]  /*1430*/  LOP3.LUT R32, R4, 0x6e, RZ, 0xfc, !PT ;  /* 0x0000006e04207812 */ /* 0x000fe200078efcff */
[----:B------:R-:W-:Y:S01]  /*1440*/  @!P3 IMAD.IADD R157, R157, 0x1, -R0 ;  /* 0x000000019d9db824 */ /* 0x000fe200078e0a00 */
[----:B------:R-:W-:Y:S01]  /*1450*/  ISETP.GE.AND P3, PT, R10, RZ, PT ;  /* 0x000000ff0a00720c */ /* 0x000fe20003f66270 */
[----:B------:R-:W-:Y:S01]  /*1460*/  IMAD R136, R0, R7, R136 ;  /* 0x0000000700887224 */ /* 0x000fe200078e0288 */
[C---:B------:R-:W-:Y:S01]  /*1470*/  LOP3.LUT R10, R4.reuse, 0x1c, RZ, 0xfc, !PT ;  /* 0x0000001c040a7812 */ /* 0x040fe200078efcff */
[----:B------:R-:W-:Y:S01]  /*1480*/  @!P1 IMAD.IADD R133, R133, 0x1, -R0 ;  /* 0x0000000185859824 */ /* 0x000fe200078e0a00 */
[----:B------:R-:W-:Y:S01]  /*1490*/  LOP3.LUT R7, R4, 0x1e, RZ, 0xfc, !PT ;  /* 0x0000001e04077812 */ /* 0x000fe200078efcff */
[C---:B------:R-:W-:Y:S01]  /*14a0*/  IMAD R132, R0.reuse, R5, R132 ;  /* 0x0000000500847224 */ /* 0x040fe200078e0284 */
[----:B------:R-:W-:Y:S01]  /*14b0*/  IABS R135, R10 ;  /* 0x0000000a00877213 */ /* 0x000fe20000000000 */
[----:B------:R-:W-:Y:S01]  /*14c0*/  @!P5 IMAD.MOV R157, RZ, RZ, -R157 ;  /* 0x000000ffff9dd224 */ /* 0x000fe200078e0a9d */
[C---:B------:R-:W-:Y:S01]  /*14d0*/  ISETP.GT.U32.AND P5, PT, R0.reuse, R144, PT ;  /* 0x000000900000720c */ /* 0x040fe20003fa4070 */
[----:B------:R-:W-:Y:S01]  /*14e0*/  @!P4 IMAD.MOV R133, RZ, RZ, -R133 ;  /* 0x000000ffff85c224 */ /* 0x000fe200078e0a85 */
[----:B------:R-:W-:Y:S01]  /*14f0*/  ISETP.GT.U32.AND P4, PT, R0, R136, PT ;  /* 0x000000880000720c */ /* 0x000fe20003f84070 */
[----:B------:R-:W-:Y:S01]  /*1500*/  IMAD.HI.U32 R5, R3, R134, RZ ;  /* 0x0000008603057227 */ /* 0x000fe200078e00ff */
[----:B------:R-:W-:-:S02]  /*1510*/  IABS R149, R7 ;  /* 0x0000000700957213 */ /* 0x000fc40000000000 */
[----:B------:R-:W-:Y:S01]  /*1520*/  IABS R33, R30 ;  /* 0x0000001e00217213 */ /* 0x000fe20000000000 */
[----:B------:R-:W-:Y:S01]  /*1530*/  @!P0 IMAD.IADD R158, R158, 0x1, -R0 ;  /* 0x000000019e9e8824 */ /* 0x000fe200078e0a00 */
[C---:B------:R-:W-:Y:S01]  /*1540*/  ISETP.GT.U32.AND P0, PT, R0.reuse, R132, PT ;  /* 0x000000840000720c */ /* 0x040fe20003f04070 */
[----:B------:R-:W-:Y:S01]  /*1550*/  IMAD.MOV R5, RZ, RZ, -R5 ;  /* 0x000000ffff057224 */ /* 0x000fe200078e0a05 */
[----:B------:R-:W-:Y:S01]  /*1560*/  IABS R35, R32 ;  /* 0x0000002000237213 */ /* 0x000fe20000000000 */
[----:B------:R-:W-:Y:S01]  /*1570*/  @!P6 IMAD.MOV R158, RZ, RZ, -R158 ;  /* 0x000000ffff9ee224 */ /* 0x000fe200078e0a9e */
[----:B------:R-:W-:Y:S01]  /*1580*/  ISETP.GE.AND P6, PT, R11, RZ, PT ;  /* 0x000000ff0b00720c */ /* 0x000fe20003fc6270 */
[----:B------:R-:W-:Y:S01]  /*1590*/  IMAD R134, R0, R5, R134 ;  /* 0x0000000500867224 */ /* 0x000fe200078e0286 */
[C---:B------:R-:W-:Y:S01]  /*15a0*/  LOP3.LUT R11, R4.reuse, 0x20, RZ, 0xfc, !PT ;  /* 0x00000020040b7812 */ /* 0x040fe200078efcff */
[----:B------:R-:W-:Y:S01]  /*15b0*/  IMAD.HI.U32 R5, R3, R135, RZ ;  /* 0x0000008703057227 */ /* 0x000fe200078e00ff */
[----:B------:R-:W-:-:S02]  /*15c0*/  LOP3.LUT R34, R4, 0x70, RZ, 0xfc, !PT ;  /* 0x0000007004227812 */ /* 0x000fc400078efcff */
[----:B------:R-:W-:Y:S01]  /*15d0*/  ISETP.GT.U32.AND P1, PT, R0, R134, PT ;  /* 0x000000860000720c */ /* 0x000fe20003f24070 */
[--C-:B------:R-:W-:Y:S01]  /*15e0*/  @!P5 IMAD.IADD R144, R144, 0x1, -R0.reuse ;  /* 0x000000019090d824 */ /* 0x100fe200078e0a00 */
[----:B------:R-:W-:Y:S01]  /*15f0*/  IABS R137, R11 ;  /* 0x0000000b00897213 */ /* 0x000fe20000000000 */
[--C-:B------:R-:W-:Y:S01]  /*1600*/  @!P4 IMAD.IADD R136, R136, 0x1, -R0.reuse ;  /* 0x000000018888c824 */ /* 0x100fe200078e0a00 */
[----:B------:R-:W-:Y:S01]  /*1610*/  IABS R37, R34 ;  /* 0x0000002200257213 */ /* 0x000fe20000000000 */
[----:B------:R-:W-:Y:S01]  /*1620*/  IMAD.MOV R5, RZ, RZ, -R5 ;  /* 0x000000ffff057224 */ /* 0x000fe200078e0a05 */
[----:B------:R-:W-:Y:S01]  /*1630*/  ISETP.GT.U32.AND P5, PT, R0, R144, PT ;  /* 0x000000900000720c */ /* 0x000fe20003fa4070 */
[----:B------:R-:W-:Y:S01]  /*1640*/  @!P0 IMAD.IADD R132, R132, 0x1, -R0 ;  /* 0x0000000184848824 */ /* 0x000fe200078e0a00 */
[C---:B------:R-:W-:Y:S01]  /*1650*/  ISETP.GT.U32.AND P4, PT, R0.reuse, R136, PT ;  /* 0x000000880000720c */ /* 0x040fe20003f84070 */
[----:B------:R-:W-:Y:S01]  /*1660*/  IMAD R135, R0, R5, R135 ;  /* 0x0000000500877224 */ /* 0x000fe200078e0287 */
[----:B------:R-:W-:Y:S01]  /*1670*/  LOP3.LUT R36, R4, 0x72, RZ, 0xfc, !PT ;  /* 0x0000007204247812 */ /* 0x000fe200078efcff */
[----:B------:R-:W-:Y:S01]  /*1680*/  IMAD.HI.U32 R5, R3, R149, RZ ;  /* 0x0000009503057227 */ /* 0x000fe200078e00ff */
[----:B------:R-:W-:-:S02]  /*1690*/  ISETP.GT.U32.AND P0, PT, R0, R132, PT ;  /* 0x000000840000720c */ /* 0x000fc40003f04070 */
[----:B------:R-:W-:Y:S01]  /*16a0*/  IABS R39, R36 ;  /* 0x0000002400277213 */ /* 0x000fe20000000000 */
[----:B------:R-:W-:Y:S01]  /*16b0*/  IMAD.MOV R6, RZ, RZ, -R5 ;  /* 0x000000ffff067224 */ /* 0x000fe200078e0a05 */
[----:B------:R-:W-:Y:S01]  /*16c0*/  LOP3.LUT R38, R4, 0x74, RZ, 0xfc, !PT ;  /* 0x0000007404267812 */ /* 0x000fe200078efcff */
[--C-:B------:R-:W-:Y:S01]  /*16d0*/  @!P1 IMAD.IADD R134, R134, 0x1, -R0.reuse ;  /* 0x0000000186869824 */ /* 0x100fe200078e0a00 */
[----:B------:R-:W-:Y:S01]  /*16e0*/  LOP3.LUT R40, R4, 0x7c, RZ, 0xfc, !PT ;  /* 0x0000007c04287812 */ /* 0x000fe200078efcff */
[----:B------:R-:W-:Y:S01]  /*16f0*/  IMAD R149, R0, R6, R149 ;  /* 0x0000000600957224 */ /* 0x000fe200078e0295 */
[----:B------:R-:W-:Y:S01]  /*1700*/  LOP3.LUT R6, R4, 0x22, RZ, 0xfc, !PT ;  /* 0x0000002204067812 */ /* 0x000fe200078efcff */
[--C-:B------:R-:W-:Y:S01]  /*1710*/  @!P5 IMAD.IADD R144, R144, 0x1, -R0.reuse ;  /* 0x000000019090d824 */ /* 0x100fe200078e0a00 */
[----:B------:R-:W-:Y:S01]  /*1720*/  ISETP.GT.U32.AND P5, PT, R0, R135, PT ;  /* 0x000000870000720c */ /* 0x000fe20003fa4070 */
[--C-:B------:R-:W-:Y:S01]  /*1730*/  @!P4 IMAD.IADD R136, R136, 0x1, -R0.reuse ;  /* 0x000000018888c824 */ /* 0x100fe200078e0a00 */
[----:B------:R-:W-:Y:S01]  /*1740*/  ISETP.GT.U32.AND P4, PT, R0, R149, PT ;  /* 0x000000950000720c */ /* 0x000fe20003f84070 */
[----:B------:R-:W-:Y:S01]  /*1750*/  @!P0 IMAD.IADD R132, R132, 0x1, -R0 ;  /* 0x0000000184848824 */ /* 0x000fe200078e0a00 */
[----:B------:R-:W-:Y:S01]  /*1760*/  ISETP.GT.U32.AND P1, PT, R0, R134, PT ;  /* 0x000000860000720c */ /* 0x000fe20003f24070 */
[----:B------:R-:W-:Y:S01]  /*1770*/  IMAD.HI.U32 R5, R3, R137, RZ ;  /* 0x0000008903057227 */ /* 0x000fe200078e00ff */
[----:B------:R-:W-:-:S02]  /*1780*/  IABS R139, R6 ;  /* 0x00000006008b7213 */ /* 0x000fc40000000000 */
[----:B------:R-:W-:Y:S01]  /*1790*/  ISETP.GE.AND P0, PT, R12, RZ, PT ;  /* 0x000000ff0c00720c */ /* 0x000fe20003f06270 */
[----:B------:R-:W-:Y:S01]  /*17a0*/  @!P3 IMAD.MOV R132, RZ, RZ, -R132 ;  /* 0x000000ffff84b224 */ /* 0x000fe200078e0a84 */
[----:B------:R-:W-:Y:S01]  /*17b0*/  ISETP.GE.AND P3, PT, R13, RZ, PT ;  /* 0x000000ff0d00720c */ /* 0x000fe20003f66270 */
[----:B------:R-:W-:Y:S01]  /*17c0*/  @!P6 IMAD.MOV R144, RZ, RZ, -R144 ;  /* 0x000000ffff90e224 */ /* 0x000fe200078e0a90 */
[----:B------:R-:W-:Y:S01]  /*17d0*/  ISETP.GE.AND P6, PT, R10, RZ, PT ;  /* 0x000000ff0a00720c */ /* 0x000fe20003fc6270 */
[--C-:B------:R-:W-:Y:S01]  /*17e0*/  @!P5 IMAD.IADD R135, R135, 0x1, -R0.reuse ;  /* 0x000000018787d824 */ /* 0x100fe200078e0a00 */
[C---:B------:R-:W-:Y:S01]  /*17f0*/  LOP3.LUT R10, R4.reuse, 0x24, RZ, 0xfc, !PT ;  /* 0x00000024040a7812 */ /* 0x040fe200078efcff */
[--C-:B------:R-:W-:Y:S01]  /*1800*/  @!P4 IMAD.IADD R149, R149, 0x1, -R0.reuse ;  /* 0x000000019595c824 */ /* 0x100fe200078e0a00 */
[----:B------:R-:W-:Y:S01]  /*1810*/  LOP3.LUT R12, R4, 0x28, RZ, 0xfc, !PT ;  /* 0x00000028040c7812 */ /* 0x000fe200078efcff */
[----:B------:R-:W-:Y:S01]  /*1820*/  IMAD.MOV R5, RZ, RZ, -R5 ;  /* 0x000000ffff057224 */ /* 0x000fe200078e0a05 */
[----:B------:R-:W-:Y:S01]  /*1830*/  ISETP.GT.U32.AND P5, PT, R0, R135, PT ;  /* 0x000000870000720c */ /* 0x000fe20003fa4070 */
[----:B------:R-:W-:Y:S01]  /*1840*/  @!P1 IMAD.IADD R134, R134, 0x1, -R0 ;  /* 0x0000000186869824 */ /* 0x000fe200078e0a00 */
[----:B------:R-:W-:Y:S01]  /*1850*/  IABS R152, R10 ;  /* 0x0000000a00987213 */ /* 0x000fe20000000000 */
[C---:B------:R-:W-:Y:S01]  /*1860*/  IMAD R137, R0.reuse, R5, R137 ;  /* 0x0000000500897224 */ /* 0x040fe200078e0289 */
[----:B------:R-:W-:Y:S01]  /*1870*/  ISETP.GT.U32.AND P4, PT, R0, R149, PT ;  /* 0x000000950000720c */ /* 0x000fe20003f84070 */
[----:B------:R-:W-:Y:S01]  /*1880*/  IMAD.HI.U32 R5, R3, R139, RZ ;  /* 0x0000008b03057227 */ /* 0x000fe200078e00ff */
[----:B------:R-:W-:-:S02]  /*1890*/  ISETP.GE.AND P1, PT, R7, RZ, PT ;  /* 0x000000ff0700720c */ /* 0x000fc40003f26270 */
[----:B------:R-:W-:Y:S01]  /*18a0*/  IABS R140, R12 ;  /* 0x0000000c008c7213 */ /* 0x000fe20000000000 */
[----:B------:R-:W-:Y:S01]  /*18b0*/  @!P3 IMAD.MOV R136, RZ, RZ, -R136 ;  /* 0x000000ffff88b224 */ /* 0x000fe200078e0a88 */
[----:B------:R-:W-:Y:S01]  /*18c0*/  ISETP.GE.AND P3, PT, R6, RZ, PT ;  /* 0x000000ff0600720c */ /* 0x000fe20003f66270 */
[----:B------:R-:W-:Y:S01]  /*18d0*/  IMAD.HI.U32 R6, R3, R152, RZ ;  /* 0x0000009803067227 */ /* 0x000fe200078e00ff */
[----:B------:R-:W-:Y:S02]  /*18e0*/  IABS R41, R38 ;  /* 0x0000002600297213 */ /* 0x000fe40000000000 */
[----:B------:R-:W-:Y:S01]  /*18f0*/  SHF.R.U32.HI R203, RZ, 0x5, R202 ;  /* 0x00000005ffcb7819 */ /* 0x000fe200000116ca */
[----:B------:R-:W-:Y:S01]  /*1900*/  IMAD.MOV R5, RZ, RZ, -R5 ;  /* 0x000000ffff057224 */ /* 0x000fe200078e0a05 */
[----:B-1----:R-:W-:Y:S01]  /*1910*/  R2UR UR8, R18 ;  /* 0x00000000120872ca */ /* 0x002fe200000e0000 */
[----:B------:R-:W-:Y:S01]  /*1920*/  IMAD.MOV R7, RZ, RZ, -R6 ;  /* 0x000000ffff077224 */ /* 0x000fe200078e0a06 */
[----:B------:R-:W-:-:S04]  /*1930*/  @!UP1 UIADD3 UR6, UPT, UPT, -UR4, 0x100000, URZ ;  /* 0x0010000004069890 */ /* 0x000fc8000fffe1ff */
[----:B------:R-:W-:Y:S02]  /*1940*/  @!UP1 USHF.L.U32 UR7, UR6, 0xb, URZ ;  /* 0x0000000b06079899 */ /* 0x000fe400080006ff */
[----:B------:R-:W-:Y:S01]  /*1950*/  @!UP1 USHF.L.U32 UR6, UR6, 0x1, URZ ;  /* 0x0000000106069899 */ /* 0x000fe200080006ff */
[C---:B------:R-:W-:Y:S01]  /*1960*/  IMAD R139, R0.reuse, R5, R139 ;  /* 0x00000005008b7224 */ /* 0x040fe200078e028b */
[----:B------:R-:W-:Y:S01]  /*1970*/  PRMT R205, RZ, 0x7610, R205 ;  /* 0x00007610ffcd7816 */ /* 0x000fe200000000cd */
[----:B------:R-:W-:Y:S01]  /*1980*/  @!P5 IMAD.IADD R135, R135, 0x1, -R0 ;  /* 0x000000018787d824 */ /* 0x000fe200078e0a00 */
[C---:B------:R-:W-:Y:S01]  /*1990*/  ISETP.GT.U32.AND P5, PT, R0.reuse, R137, PT ;  /* 0x000000890000720c */ /* 0x040fe20003fa4070 */
[C---:B------:R-:W-:Y:S02]  /*19a0*/  IMAD R152, R0.reuse, R7, R152 ;  /* 0x0000000700987224 */ /* 0x040fe400078e0298 */
[----:B------:R-:W-:Y:S01]  /*19b0*/  @!P4 IMAD.IADD R149, R149, 0x1, -R0 ;  /* 0x000000019595c824 */ /* 0x000fe200078e0a00 */
[C---:B------:R-:W-:Y:S01]  /*19c0*/  ISETP.GT.U32.AND P4, PT, R0.reuse, R139, PT ;  /* 0x0000008b0000720c */ /* 0x040fe20003f84070 */
[----:B------:R-:W-:Y:S01]  /*19d0*/  @!P6 IMAD.MOV R135, RZ, RZ, -R135 ;  /* 0x000000ffff87e224 */ /* 0x000fe200078e0a87 */
[----:B------:R-:W-:Y:S01]  /*19e0*/  ISETP.GT.U32.AND P6, PT, R0, R152, PT ;  /* 0x000000980000720c */ /* 0x000fe20003fc4070 */
[----:B------:R-:W-:Y:S01]  /*19f0*/  @!P0 IMAD.MOV R134, RZ, RZ, -R134 ;  /* 0x000000ffff868224 */ /* 0x000fe200078e0a86 */
[----:B------:R-:W-:Y:S01]  /*1a00*/  ISETP.GE.AND P0, PT, R11, RZ, PT ;  /* 0x000000ff0b00720c */ /* 0x000fe20003f06270 */
[----:B------:R-:W-:Y:S01]  /*1a10*/  @!P1 IMAD.MOV R149, RZ, RZ, -R149 ;  /* 0x000000ffff959224 */ /* 0x000fe200078e0a95 */
[----:B------:R-:W-:Y:S01]  /*1a20*/  LOP3.LUT R11, R4, 0x26, RZ, 0xfc, !PT ;  /* 0x00000026040b7812 */ /* 0x000fe200078efcff */
[----:B------:R-:W-:Y:S01]  /*1a30*/  IMAD.HI.U32 R6, R3, R140, RZ ;  /* 0x0000008c03067227 */ /* 0x000fe200078e00ff */
[----:B------:R-:W-:-:S02]  /*1a40*/  ISETP.GE.AND P1, PT, R10, RZ, PT ;  /* 0x000000ff0a00720c */ /* 0x000fc40003f26270 */
[----:B------:R-:W-:Y:S01]  /*1a50*/  IABS R138, R11 ;  /* 0x0000000b008a7213 */ /* 0x000fe20000000000 */
[--C-:B------:R-:W-:Y:S01]  /*1a60*/  @!P5 IMAD.IADD R137, R137, 0x1, -R0.reuse ;  /* 0x000000018989d824 */ /* 0x100fe200078e0a00 */
[----:B------:R-:W-:Y:S01]  /*1a70*/  LOP3.LUT R10, R4, 0x2a, RZ, 0xfc, !PT ;  /* 0x0000002a040a7812 */ /* 0x000fe200078efcff */
[--C-:B------:R-:W-:Y:S02]  /*1a80*/  @!P4 IMAD.IADD R139, R139, 0x1, -R0.reuse ;  /* 0x000000018b8bc824 */ /* 0x100fe400078e0a00 */
[----:B------:R-:W-:Y:S01]  /*1a90*/  @!P6 IMAD.IADD R152, R152, 0x1, -R0 ;  /* 0x000000019898e824 */ /* 0x000fe200078e0a00 */
[C---:B------:R-:W-:Y:S01]  /*1aa0*/  ISETP.GT.U32.AND P5, PT, R0.reuse, R137, PT ;  /* 0x000000890000720c */ /* 0x040fe20003fa4070 */
[----:B------:R-:W-:Y:S01]  /*1ab0*/  IMAD.HI.U32 R5, R3, R138, RZ ;  /* 0x0000008a03057227 */ /* 0x000fe200078e00ff */
[C---:B------:R-:W-:Y:S02]  /*1ac0*/  ISETP.GT.U32.AND P4, PT, R0.reuse, R139, PT ;  /* 0x0000008b0000720c */ /* 0x040fe40003f84070 */
[----:B------:R-:W-:Y:S01]  /*1ad0*/  ISETP.GT.U32.AND P6, PT, R0, R152, PT ;  /* 0x000000980000720c */ /* 0x000fe20003fc4070 */
[----:B------:R-:W-:Y:S01]  /*1ae0*/  IMAD.MOV R5, RZ, RZ, -R5 ;  /* 0x000000ffff057224 */ /* 0x000fe200078e0a05 */
[----:B------:R-:W-:Y:S01]  /*1af0*/  IABS R141, R10 ;  /* 0x0000000a008d7213 */ /* 0x000fe20000000000 */
[----:B------:R-:W-:-:S02]  /*1b00*/  IMAD.MOV R7, RZ, RZ, -R6 ;  /* 0x000000ffff077224 */ /* 0x000fc400078e0a06 */
[C---:B------:R-:W-:Y:S02]  /*1b10*/  IMAD R138, R0.reuse, R5, R138 ;  /* 0x00000005008a7224 */ /* 0x040fe400078e028a */
[----:B------:R-:W-:Y:S02]  /*1b20*/  IMAD R140, R0, R7, R140 ;  /* 0x00000007008c7224 */ /* 0x000fe400078e028c */
[----:B------:R-:W-:-:S04]  /*1b30*/  IMAD.HI.U32 R5, R3, R141, RZ ;  /* 0x0000008d03057227 */ /* 0x000fc800078e00ff */
[--C-:B------:R-:W-:Y:S01]  /*1b40*/  @!P4 IMAD.IADD R139, R139, 0x1, -R0.reuse ;  /* 0x000000018b8bc824 */ /* 0x100fe200078e0a00 */
[----:B------:R-:W-:Y:S01]  /*1b50*/  ISETP.GT.U32.AND P4, PT, R0, R138, PT ;  /* 0x0000008a0000720c */ /* 0x000fe20003f84070 */
[----:B------:R-:W-:Y:S01]  /*1b60*/  @!P6 IMAD.IADD R152, R152, 0x1, -R0 ;  /* 0x000000019898e824 */ /* 0x000fe200078e0a00 */
[----:B------:R-:W-:Y:S01]  /*1b70*/  ISETP.GT.U32.AND P6, PT, R0, R140, PT ;  /* 0x0000008c0000720c */ /* 0x000fe20003fc4070 */
[----:B------:R-:W-:Y:S02]  /*1b80*/  IMAD.MOV R7, RZ, RZ, -R5 ;  /* 0x000000ffff077224 */ /* 0x000fe400078e0a05 */
[----:B------:R-:W-:-:S04]  /*1b90*/  IMAD.HI.U32 R5, R3, R148, RZ ;  /* 0x0000009403057227 */ /* 0x000fc800078e00ff */
[--C-:B------:R-:W-:Y:S01]  /*1ba0*/  @!P5 IMAD.IADD R137, R137, 0x1, -R0.reuse ;  /* 0x000000018989d824 */ /* 0x100fe200078e0a00 */
[----:B------:R-:W-:Y:S01]  /*1bb0*/  ISETP.GE.AND P5, PT, R11, RZ, PT ;  /* 0x000000ff0b00720c */ /* 0x000fe20003fa6270 */
[----:B------:R-:W-:Y:S02]  /*1bc0*/  IMAD R141, R0, R7, R141 ;  /* 0x00000007008d7224 */ /* 0x000fe400078e028d */
[----:B------:R-:W-:Y:S02]  /*1bd0*/  IMAD.MOV R11, RZ, RZ, -R5 ;  /* 0x000000ffff0b7224 */ /* 0x000fe400078e0a05 */
[----:B------:R-:W-:Y:S01]  /*1be0*/  @!P4 IMAD.IADD R138, R138, 0x1, -R0 ;  /* 0x000000018a8ac824 */ /* 0x000fe200078e0a00 */
[C---:B------:R-:W-:Y:S01]  /*1bf0*/  ISETP.GT.U32.AND P4, PT, R0.reuse, R141, PT ;  /* 0x0000008d0000720c */ /* 0x040fe20003f84070 */
[----:B------:R-:W-:Y:S01]  /*1c00*/  IMAD R148, R0, R11, R148 ;  /* 0x0000000b00947224 */ /* 0x000fe200078e0294 */
[----:B------:R-:W-:Y:S01]  /*1c10*/  LOP3.LUT R11, R4, 0x36, RZ, 0xfc, !PT ;  /* 0x00000036040b7812 */ /* 0x000fe200078efcff */
[----:B------:R-:W-:-:S02]  /*1c20*/  @!P6 IMAD.IADD R140, R140, 0x1, -R0 ;  /* 0x000000018c8ce824 */ /* 0x000fc400078e0a00 */
[C---:B------:R-:W-:Y:S01]  /*1c30*/  IMAD.HI.U32 R6, R3.reuse, R146, RZ ;  /* 0x0000009203067227 */ /* 0x040fe200078e00ff */
[----:B------:R-:W-:Y:S02]  /*1c40*/  ISETP.GT.U32.AND P6, PT, R0, R148, PT ;  /* 0x000000940000720c */ /* 0x000fe40003fc4070 */
[----:B------:R-:W-:Y:S01]  /*1c50*/  IABS R131, R11 ;  /* 0x0000000b00837213 */ /* 0x000fe20000000000 */
[----:B------:R-:W-:-:S04]  /*1c60*/  IMAD.HI.U32 R5, R3, R143, RZ ;  /* 0x0000008f03057227 */ /* 0x000fc800078e00ff */
[----:B------:R-:W-:Y:S01]  /*1c70*/  @!P4 IMAD.IADD R141, R141, 0x1, -R0 ;  /* 0x000000018d8dc824 */ /* 0x000fe200078e0a00 */
[C---:B------:R-:W-:Y:S01]  /*1c80*/  ISETP.GT.U32.AND P4, PT, R0.reuse, R138, PT ;  /* 0x0000008a0000720c */ /* 0x040fe20003f84070 */
[----:B------:R-:W-:Y:S01]  /*1c90*/  @!P0 IMAD.MOV R137, RZ, RZ, -R137 ;  /* 0x000000ffff898224 */ /* 0x000fe200078e0a89 */
[----:B------:R-:W-:Y:S01]  /*1ca0*/  ISETP.GT.U32.AND P0, PT, R0, R140, PT ;  /* 0x0000008c0000720c */ /* 0x000fe20003f04070 */
[----:B------:R-:W-:Y:S02]  /*1cb0*/  IMAD.MOV R13, RZ, RZ, -R6 ;  /* 0x000000ffff0d7224 */ /* 0x000fe400078e0a06 */
[----:B------:R-:W-:Y:S01]  /*1cc0*/  @!P6 IMAD.IADD R148, R148, 0x1, -R0 ;  /* 0x000000019494e824 */ /* 0x000fe200078e0a00 */
[----:B------:R-:W-:Y:S01]  /*1cd0*/  ISETP.GT.U32.AND P6, PT, R0, R141, PT ;  /* 0x0000008d0000720c */ /* 0x000fe20003fc4070 */
[----:B------:R-:W-:Y:S02]  /*1ce0*/  IMAD.MOV R5, RZ, RZ, -R5 ;  /* 0x000000ffff057224 */ /* 0x000fe400078e0a05 */
[----:B------:R-:W-:-:S04]  /*1cf0*/  IMAD.HI.U32 R7, R3, R147, RZ ;  /* 0x0000009303077227 */ /* 0x000fc800078e00ff */
[----:B------:R-:W-:Y:S01]  /*1d00*/  IMAD R146, R0, R13, R146 ;  /* 0x0000000d00927224 */ /* 0x000fe200078e0292 */
[----:B------:R-:W-:Y:S01]  /*1d10*/  LOP3.LUT R13, R4, 0x46, RZ, 0xfc, !PT ;  /* 0x00000046040d7812 */ /* 0x000fe200078efcff */
[C---:B------:R-:W-:Y:S02]  /*1d20*/  IMAD R143, R0.reuse, R5, R143 ;  /* 0x00000005008f7224 */ /* 0x040fe400078e028f */
[----:B------:R-:W-:Y:S01]  /*1d30*/  @!P3 IMAD.MOV R139, RZ, RZ, -R139 ;  /* 0x000000ffff8bb224 */ /* 0x000fe200078e0a8b */
[C---:B------:R-:W-:Y:S01]  /*1d40*/  ISETP.GT.U32.AND P3, PT, R0.reuse, R148, PT ;  /* 0x000000940000720c */ /* 0x040fe20003f64070 */
[----:B------:R-:W-:Y:S01]  /*1d50*/  IMAD.MOV R7, RZ, RZ, -R7 ;  /* 0x000000ffff077224 */ /* 0x000fe200078e0a07 */
[----:B------:R-:W-:Y:S01]  /*1d60*/  IABS R123, R13 ;  /* 0x0000000d007b7213 */ /* 0x000fe20000000000 */
[----:B------:R-:W-:Y:S01]  /*1d70*/  @!P1 IMAD.MOV R152, RZ, RZ, -R152 ;  /* 0x000000ffff989224 */ /* 0x000fe200078e0a98 */
[C---:B------:R-:W-:Y:S01]  /*1d80*/  ISETP.GT.U32.AND P1, PT, R0.reuse, R146, PT ;  /* 0x000000920000720c */ /* 0x040fe20003f24070 */
[--C-:B------:R-:W-:Y:S01]  /*1d90*/  @!P6 IMAD.IADD R141, R141, 0x1, -R0.reuse ;  /* 0x000000018d8de824 */ /* 0x100fe200078e0a00 */
[C---:B------:R-:W-:Y:S01]  /*1da0*/  ISETP.GT.U32.AND P6, PT, R0.reuse, R143, PT ;  /* 0x0000008f0000720c */ /* 0x040fe20003fc4070 */
[----:B------:R-:W-:Y:S01]  /*1db0*/  IMAD R147, R0, R7, R147 ;  /* 0x0000000700937224 */ /* 0x000fe200078e0293 */
[----:B------:R-:W-:Y:S01]  /*1dc0*/  LOP3.LUT R7, R4, 0x34, RZ, 0xfc, !PT ;  /* 0x0000003404077812 */ /* 0x000fe200078efcff */
[--C-:B------:R-:W-:Y:S01]  /*1dd0*/  @!P0 IMAD.IADD R140, R140, 0x1, -R0.reuse ;  /* 0x000000018c8c8824 */ /* 0x100fe200078e0a00 */
[----:B------:R-:W-:Y:S01]  /*1de0*/  ISETP.GE.AND P0, PT, R12, RZ, PT ;  /* 0x000000ff0c00720c */ /* 0x000fe20003f06270 */
[--C-:B------:R-:W-:Y:S01]  /*1df0*/  @!P4 IMAD.IADD R138, R138, 0x1, -R0.reuse ;  /* 0x000000018a8ac824 */ /* 0x100fe200078e0a00 */
[----:B------:R-:W-:Y:S01]  /*1e00*/  IABS R142, R7 ;  /* 0x00000007008e7213 */ /* 0x000fe20000000000 */
[----:B------:R-:W-:Y:S01]  /*1e10*/  @!P3 IMAD.IADD R148, R148, 0x1, -R0 ;  /* 0x000000019494b824 */ /* 0x000fe200078e0a00 */
[----:B------:R-:W-:Y:S01]  /*1e20*/  ISETP.GT.U32.AND P4, PT, R0, R147, PT ;  /* 0x000000930000720c */ /* 0x000fe20003f84070 */
[----:B------:R-:W-:Y:S01]  /*1e30*/  IMAD.HI.U32 R6, R3, R131, RZ ;  /* 0x0000008303067227 */ /* 0x000fe200078e00ff */
[----:B------:R-:W-:-:S02]  /*1e40*/  ISETP.GE.AND P3, PT, R10, RZ, PT ;  /* 0x000000ff0a00720c */ /* 0x000fc40003f66270 */
[C---:B------:R-:W-:Y:S01]  /*1e50*/  LOP3.LUT R10, R4.reuse, 0x3a, RZ, 0xfc, !PT ;  /* 0x0000003a040a7812 */ /* 0x040fe200078efcff */
[----:B------:R-:W-:Y:S01]  /*1e60*/  IMAD.HI.U32 R5, R3, R142, RZ ;  /* 0x0000008e03057227 */ /* 0x000fe200078e00ff */
[----:B------:R-:W-:Y:S02]  /*1e70*/  LOP3.LUT R12, R4, 0x44, RZ, 0xfc, !PT ;  /* 0x00000044040c7812 */ /* 0x000fe400078efcff */
[----:B------:R-:W-:Y:S01]  /*1e80*/  IABS R129, R10 ;  /* 0x0000000a00817213 */ /* 0x000fe20000000000 */
[--C-:B------:R-:W-:Y:S01]  /*1e90*/  @!P1 IMAD.IADD R146, R146, 0x1, -R0.reuse ;  /* 0x0000000192929824 */ /* 0x100fe200078e0a00 */
[----:B------:R-:W-:Y:S01]  /*1ea0*/  ISETP.GE.AND P1, PT, R14, RZ, PT ;  /* 0x000000ff0e00720c */ /* 0x000fe20003f26270 */
[----:B------:R-:W-:Y:S01]  /*1eb0*/  @!P6 IMAD.IADD R143, R143, 0x1, -R0 ;  /* 0x000000018f8fe824 */ /* 0x000fe200078e0a00 */
[----:B------:R-:W-:Y:S01]  /*1ec0*/  LOP3.LUT R14, R4, 0x48, RZ, 0xfc, !PT ;  /* 0x00000048040e7812 */ /* 0x000fe200078efcff */
[----:B------:R-:W-:Y:S01]  /*1ed0*/  IMAD.MOV R5, RZ, RZ, -R5 ;  /* 0x000000ffff057224 */ /* 0x000fe200078e0a05 */
[----:B------:R-:W-:Y:S01]  /*1ee0*/  IABS R124, R12 ;  /* 0x0000000c007c7213 */ /* 0x000fe20000000000 */
[----:B------:R-:W-:Y:S01]  /*1ef0*/  IMAD.MOV R6, RZ, RZ, -R6 ;  /* 0x000000ffff067224 */ /* 0x000fe200078e0a06 */
[----:B------:R-:W-:Y:S01]  /*1f00*/  IABS R122, R14 ;  /* 0x0000000e007a7213 */ /* 0x000fe20000000000 */
[----:B------:R-:W-:Y:S01]  /*1f10*/  @!P5 IMAD.MOV R138, RZ, RZ, -R138 ;  /* 0x000000ffff8ad224 */ /* 0x000fe200078e0a8a */
[C---:B------:R-:W-:Y:S01]  /*1f20*/  ISETP.GT.U32.AND P5, PT, R0.reuse, R146, PT ;  /* 0x000000920000720c */ /* 0x040fe20003fa4070 */
[----:B------:R-:W-:Y:S01]  /*1f30*/  @!P0 IMAD.MOV R140, RZ, RZ, -R140 ;  /* 0x000000ffff8c8224 */ /* 0x000fe200078e0a8c */
[C---:B------:R-:W-:Y:S01]  /*1f40*/  ISETP.GT.U32.AND P0, PT, R0.reuse, R143, PT ;  /* 0x0000008f0000720c */ /* 0x040fe20003f04070 */
[----:B------:R-:W-:Y:S01]  /*1f50*/  @!P4 IMAD.IADD R147, R147, 0x1, -R0 ;  /* 0x000000019393c824 */ /* 0x000fe200078e0a00 */
[----:B------:R-:W-:Y:S01]  /*1f60*/  ISETP.GE.AND P4, PT, R15, RZ, PT ;  /* 0x000000ff0f00720c */ /* 0x000fe20003f86270 */
[----:B------:R-:W-:Y:S01]  /*1f70*/  IMAD R142, R0, R5, R142 ;  /* 0x00000005008e7224 */ /* 0x000fe200078e028e */
[----:B------:R-:W-:Y:S01]  /*1f80*/  LOP3.LUT R15, R4, 0x4e, RZ, 0xfc, !PT ;  /* 0x0000004e040f7812 */ /* 0x000fe200078efcff */
[----:B------:R-:W-:Y:S01]  /*1f90*/  IMAD R131, R0, R6, R131 ;  /* 0x0000000600837224 */ /* 0x000fe200078e0283 */
[----:B------:R-:W-:Y:S01]  /*1fa0*/  LOP3.LUT R6, R4, 0x38, RZ, 0xfc, !PT ;  /* 0x0000003804067812 */ /* 0x000fe200078efcff */
[----:B------:R-:W-:Y:S01]  /*1fb0*/  @!P3 IMAD.MOV R141, RZ, RZ, -R141 ;  /* 0x000000ffff8db224 */ /* 0x000fe200078e0a8d */
[----:B------:R-:W-:Y:S01]  /*1fc0*/  ISETP.GT.U32.AND P6, PT, R0, R147, PT ;  /* 0x000000930000720c */ /* 0x000fe20003fc4070 */
[----:B------:R-:W-:Y:S01]  /*1fd0*/  @!P1 IMAD.MOV R148, RZ, RZ, -R148 ;  /* 0x000000ffff949224 */ /* 0x000fe200078e0a94 */
[----:B------:R-:W-:Y:S01]  /*1fe0*/  IABS R130, R6 ;  /* 0x0000000600827213 */ /* 0x000fe20000000000 */
[--C-:B------:R-:W-:Y:S01]  /*1ff0*/  @!P5 IMAD.IADD R146, R146, 0x1, -R0.reuse ;  /* 0x000000019292d824 */ /* 0x100fe200078e0a00 */
[----:B------:R-:W-:Y:S01]  /*2000*/  ISETP.GT.U32.AND P3, PT, R0, R142, PT ;  /* 0x0000008e0000720c */ /* 0x000fe20003f64070 */
[----:B------:R-:W-:Y:S01]  /*2010*/  @!P0 IMAD.IADD R143, R143, 0x1, -R0 ;  /* 0x000000018f8f8824 */ /* 0x000fe200078e0a00 */
[----:B------:R-:W-:Y:S01]  /*2020*/  ISETP.GE.AND P1, PT, R16, RZ, PT ;  /* 0x000000ff1000720c */ /* 0x000fe20003f26270 */
[----:B------:R-:W-:Y:S01]  /*2030*/  IMAD.HI.U32 R5, R3, R130, RZ ;  /* 0x0000008203057227 */ /* 0x000fe200078e00ff */
[----:B------:R-:W-:-:S02]  /*2040*/  ISETP.GT.U32.AND P5, PT, R0, R131, PT ;  /* 0x000000830000720c */ /* 0x000fc40003fa4070 */
[----:B------:R-:W-:Y:S01]  /*2050*/  ISETP.GE.AND P0, PT, R7, RZ, PT ;  /* 0x000000ff0700720c */ /* 0x000fe20003f06270 */
[----:B------:R-:W-:Y:S01]  /*2060*/  IMAD.MOV R7, RZ, RZ, -R5 ;  /* 0x000000ffff077224 */ /* 0x000fe200078e0a05 */
[----:B------:R-:W-:Y:S01]  /*2070*/  LOP3.LUT R16, R4, 0x50, RZ, 0xfc, !PT ;  /* 0x0000005004107812 */ /* 0x000fe200078efcff */
[----:B------:R-:W-:Y:S01]  /*2080*/  @!P6 IMAD.IADD R147, R147, 0x1, -R0 ;  /* 0x000000019393e824 */ /* 0x000fe200078e0a00 */
[----:B------:R-:W-:Y:S01]  /*2090*/  ISETP.GE.AND P6, PT, R17, RZ, PT ;  /* 0x000000ff1100720c */ /* 0x000fe20003fc6270 */
[----:B------:R-:W-:Y:S01]  /*20a0*/  IMAD R130, R0, R7, R130 ;  /* 0x0000000700827224 */ /* 0x000fe200078e0282 */
[----:B------:R-:W-:Y:S01]  /*20b0*/  LOP3.LUT R7, R4, 0x3e, RZ, 0xfc, !PT ;  /* 0x0000003e04077812 */ /* 0x000fe200078efcff */
[----:B------:R-:W-:Y:S01]  /*20c0*/  @!P3 IMAD.IADD R142, R142, 0x1, -R0 ;  /* 0x000000018e8eb824 */ /* 0x000fe200078e0a00 */
[----:B------:R-:W-:Y:S01]  /*20d0*/  ISETP.GE.AND P3, PT, R11, RZ, PT ;  /* 0x000000ff0b00720c */ /* 0x000fe20003f66270 */
[----:B------:R-:W-:Y:S01]  /*20e0*/  @!P4 IMAD.MOV R146, RZ, RZ, -R146 ;  /* 0x000000ffff92c224 */ /* 0x000fe200078e0a92 */
[----:B------:R-:W-:Y:S01]  /*20f0*/  IABS R127, R7 ;  /* 0x00000007007f7213 */ /* 0x000fe20000000000 */
[----:B------:R-:W-:Y:S01]  /*2100*/  @!P1 IMAD.MOV R147, RZ, RZ, -R147 ;  /* 0x000000ffff939224 */ /* 0x000fe200078e0a93 */
[C---:B------:R-:W-:Y:S01]  /*2110*/  ISETP.GT.U32.AND P4, PT, R0.reuse, R142, PT ;  /* 0x0000008e0000720c */ /* 0x040fe20003f84070 */
[----:B------:R-:W-:Y:S01]  /*2120*/  @!P5 IMAD.IADD R131, R131, 0x1, -R0 ;  /* 0x000000018383d824 */ /* 0x000fe200078e0a00 */
[----:B------:R-:W-:Y:S01]  /*2130*/  ISETP.GT.U32.AND P1, PT, R0, R130, PT ;  /* 0x000000820000720c */ /* 0x000fe20003f24070 */
[----:B------:R-:W-:Y:S01]  /*2140*/  IMAD.HI.U32 R5, R3, R129, RZ ;  /* 0x0000008103057227 */ /* 0x000fe200078e00ff */
[----:B------:R-:W-:-:S02]  /*2150*/  LOP3.LUT R17, R4, 0x52, RZ, 0xfc, !PT ;  /* 0x0000005204117812 */ /* 0x000fc400078efcff */
[----:B------:R-:W-:Y:S01]  /*2160*/  ISETP.GT.U32.AND P5, PT, R0, R131, PT ;  /* 0x000000830000720c */ /* 0x000fe20003fa4070 */
[----:B------:R-:W-:Y:S02]  /*2170*/  IMAD.MOV R5, RZ, RZ, -R5 ;  /* 0x000000ffff057224 */ /* 0x000fe400078e0a05 */
[----:B------:R-:W-:Y:S01]  /*2180*/  @!P6 IMAD.MOV R143, RZ, RZ, -R143 ;  /* 0x000000ffff8fe224 */ /* 0x000fe200078e0a8f */
[----:B------:R-:W-:Y:S01]  /*2190*/  ISETP.GE.AND P6, PT, R6, RZ, PT ;  /* 0x000000ff0600720c */ /* 0x000fe20003fc6270 */
[----:B------:R-:W-:Y:S01]  /*21a0*/  IMAD R129, R0, R5, R129 ;  /* 0x0000000500817224 */ /* 0x000fe200078e0281 */
[----:B------:R-:W-:Y:S01]  /*21b0*/  LOP3.LUT R5, R4, 0x3c, RZ, 0xfc, !PT ;  /* 0x0000003c04057812 */ /* 0x000fe200078efcff */
[--C-:B------:R-:W-:Y:S01]  /*21c0*/  @!P4 IMAD.IADD R142, R142, 0x1, -R0.reuse ;  /* 0x000000018e8ec824 */ /* 0x100fe200078e0a00 */
[----:B------:R-:W-:Y:S01]  /*21d0*/  ISETP.GE.AND P4, PT, R10, RZ, PT ;  /* 0x000000ff0a00720c */ /* 0x000fe20003f86270 */
[----:B------:R-:W-:Y:S01]  /*21e0*/  @!P1 IMAD.IADD R130, R130, 0x1, -R0 ;  /* 0x0000000182829824 */ /* 0x000fe200078e0a00 */
[----:B------:R-:W-:Y:S01]  /*21f0*/  IABS R128, R5 ;  /* 0x0000000500807213 */ /* 0x000fe20000000000 */
[----:B------:R-:W-:Y:S01]  /*2200*/  @!P0 IMAD.MOV R142, RZ, RZ, -R142 ;  /* 0x000000ffff8e8224 */ /* 0x000fe200078e0a8e */
[----:B------:R-:W-:Y:S01]  /*2210*/  ISETP.GE.AND P1, PT, R5, RZ, PT ;  /* 0x000000ff0500720c */ /* 0x000fe20003f26270 */
[----:B------:R-:W-:Y:S01]  /*2220*/  @!P5 IMAD.IADD R131, R131, 0x1, -R0 ;  /* 0x000000018383d824 */ /* 0x000fe200078e0a00 */
[C---:B------:R-:W-:Y:S01]  /*2230*/  ISETP.GT.U32.AND P0, PT, R0.reuse, R130, PT ;  /* 0x000000820000720c */ /* 0x040fe20003f04070 */
[----:B------:R-:W-:Y:S01]  /*2240*/  IMAD.HI.U32 R5, R3, R128, RZ ;  /* 0x0000008003057227 */ /* 0x000fe200078e00ff */
[----:B------:R-:W-:-:S02]  /*2250*/  ISETP.GT.U32.AND P5, PT, R0, R129, PT ;  /* 0x000000810000720c */ /* 0x000fc40003fa4070 */
[----:B------:R-:W-:Y:S01]  /*2260*/  LOP3.LUT R10, R4, 0x40, RZ, 0xfc, !PT ;  /* 0x00000040040a7812 */ /* 0x000fe200078efcff */
[----:B------:R-:W-:Y:S02]  /*2270*/  IMAD.MOV R5, RZ, RZ, -R5 ;  /* 0x000000ffff057224 */ /* 0x000fe400078e0a05 */
[----:B------:R-:W-:Y:S01]  /*2280*/  IMAD.HI.U32 R6, R3, R127, RZ ;  /* 0x0000007f03067227 */ /* 0x000fe200078e00ff */
[----:B------:R-:W-:-:S03]  /*2290*/  IABS R126, R10 ;  /* 0x0000000a007e7213 */ /* 0x000fc60000000000 */
[----:B------:R-:W-:Y:S02]  /*22a0*/  IMAD R128, R0, R5, R128 ;  /* 0x0000000500807224 */ /* 0x000fe400078e0280 */
[--C-:B------:R-:W-:Y:S01]  /*22b0*/  @!P0 IMAD.IADD R130, R130, 0x1, -R0.reuse ;  /* 0x0000000182828824 */ /* 0x100fe200078e0a00 */
[----:B------:R-:W-:Y:S01]  /*22c0*/  ISETP.GE.AND P0, PT, R10, RZ, PT ;  /* 0x000000ff0a00720c */ /* 0x000fe20003f06270 */
[----:B------:R-:W-:Y:S01]  /*22d0*/  @!P5 IMAD.IADD R129, R129, 0x1, -R0 ;  /* 0x000000018181d824 */ /* 0x000fe200078e0a00 */
[----:B------:R-:W-:Y:S01]  /*22e0*/  LOP3.LUT R10, R4, 0x42, RZ, 0xfc, !PT ;  /* 0x00000042040a7812 */ /* 0x000fe200078efcff */
[----:B------:R-:W-:Y:S01]  /*22f0*/  @!P6 IMAD.MOV R130, RZ, RZ, -R130 ;  /* 0x000000ffff82e224 */ /* 0x000fe200078e0a82 */
[C---:B------:R-:W-:Y:S01]  /*2300*/  ISETP.GT.U32.AND P6, PT, R0.reuse, R128, PT ;  /* 0x000000800000720c */ /* 0x040fe20003fc4070 */
[----:B------:R-:W-:Y:S01]  /*2310*/  IMAD.HI.U32 R5, R3, R126, RZ ;  /* 0x0000007e03057227 */ /* 0x000fe200078e00ff */
[----:B------:R-:W-:Y:S02]  /*2320*/  ISETP.GT.U32.AND P5, PT, R0, R129, PT ;  /* 0x000000810000720c */ /* 0x000fe40003fa4070 */
[----:B------:R-:W-:Y:S01]  /*2330*/  IABS R125, R10 ;  /* 0x0000000a007d7213 */ /* 0x000fe20000000000 */
[----:B------:R-:W-:-:S02]  /*2340*/  IMAD.MOV R5, RZ, RZ, -R5 ;  /* 0x000000ffff057224 */ /* 0x000fc400078e0a05 */
[----:B------:R-:W-:Y:S02]  /*2350*/  IMAD.MOV R6, RZ, RZ, -R6 ;  /* 0x000000ffff067224 */ /* 0x000fe400078e0a06 */
[C---:B------:R-:W-:Y:S02]  /*2360*/  IMAD R126, R0.reuse, R5, R126 ;  /* 0x00000005007e7224 */ /* 0x040fe400078e027e */
[----:B------:R-:W-:Y:S02]  /*2370*/  IMAD R127, R0, R6, R127 ;  /* 0x00000006007f7224 */ /* 0x000fe400078e027f */
[--C-:B------:R-:W-:Y:S01]  /*2380*/  @!P6 IMAD.IADD R128, R128, 0x1, -R0.reuse ;  /* 0x000000018080e824 */ /* 0x100fe200078e0a00 */
[C---:B------:R-:W-:Y:S01]  /*2390*/  ISETP.GT.U32.AND P6, PT, R0.reuse, R126, PT ;  /* 0x0000007e0000720c */ /* 0x040fe20003fc4070 */
[----:B------:R-:W-:Y:S01]  /*23a0*/  @!P5 IMAD.IADD R129, R129, 0x1, -R0 ;  /* 0x000000018181d824 */ /* 0x000fe200078e0a00 */
[----:B------:R-:W-:Y:S01]  /*23b0*/  ISETP.GT.U32.AND P5, PT, R0, R127, PT ;  /* 0x0000007f0000720c */ /* 0x000fe20003fa4070 */
[----:B------:R-:W-:-:S04]  /*23c0*/  IMAD.HI.U32 R5, R3, R125, RZ ;  /* 0x0000007d03057227 */ /* 0x000fc800078e00ff */
[----:B------:R-:W-:Y:S01]  /*23d0*/  @!P3 IMAD.MOV R131, RZ, RZ, -R131 ;  /* 0x000000ffff83b224 */ /* 0x000fe200078e0a83 */
[----:B------:R-:W-:Y:S01]  /*23e0*/  ISETP.GE.AND P3, PT, R7, RZ, PT ;  /* 0x000000ff0700720c */ /* 0x000fe20003f66270 */
[----:B------:R-:W-:Y:S02]  /*23f0*/  IMAD.MOV R7, RZ, RZ, -R5 ;  /* 0x000000ffff077224 */ /* 0x000fe400078e0a05 */
[----:B------:R-:W-:-:S04]  /*2400*/  IMAD.HI.U32 R5, R3, R123, RZ ;  /* 0x0000007b03057227 */ /* 0x000fc800078e00ff */
[--C-:B------:R-:W-:Y:S02]  /*2410*/  @!P6 IMAD.IADD R126, R126, 0x1, -R0.reuse ;  /* 0x000000017e7ee824 */ /* 0x100fe400078e0a00 */
[----:B------:R-:W-:Y:S02]  /*2420*/  @!P5 IMAD.IADD R127, R127, 0x1, -R0 ;  /* 0x000000017f7fd824 */ /* 0x000fe400078e0a00 */
[----:B------:R-:W-:Y:S01]  /*2430*/  @!P4 IMAD.MOV R129, RZ, RZ, -R129 ;  /* 0x000000ffff81c224 */ /* 0x000fe200078e0a81 */
[C---:B------:R-:W-:Y:S01]  /*2440*/  ISETP.GT.U32.AND P4, PT, R0.reuse, R128, PT ;  /* 0x000000800000720c */ /* 0x040fe20003f84070 */
[----:B------:R-:W-:Y:S01]  /*2450*/  IMAD.MOV R5, RZ, RZ, -R5 ;  /* 0x000000ffff057224 */ /* 0x000fe200078e0a05 */
[C---:B------:R-:W-:Y:S01]  /*2460*/  ISETP.GT.U32.AND P6, PT, R0.reuse, R126, PT ;  /* 0x0000007e0000720c */ /* 0x040fe20003fc4070 */
[----:B------:R-:W-:Y:S01]  /*2470*/  IMAD.HI.U32 R6, R3, R124, RZ ;  /* 0x0000007c03067227 */ /* 0x000fe200078e00ff */
[----:B------:R-:W-:-:S03]  /*2480*/  ISETP.GT.U32.AND P5, PT, R0, R127, PT ;  /* 0x0000007f0000720c */ /* 0x000fc60003fa4070 */
[----:B------:R-:W-:Y:S02]  /*2490*/  IMAD R123, R0, R5, R123 ;  /* 0x00000005007b7224 */ /* 0x000fe400078e027b */
[----:B------:R-:W-:-:S04]  /*24a0*/  IMAD.HI.U32 R5, R3, R122, RZ ;  /* 0x0000007a03057227 */ /* 0x000fc800078e00ff */
[----:B------:R-:W-:Y:S02]  /*24b0*/  IMAD.MOV R11, RZ, RZ, -R6 ;  /* 0x000000ffff0b7224 */ /* 0x000fe400078e0a06 */
[C---:B------:R-:W-:Y:S02]  /*24c0*/  IMAD R125, R0.reuse, R7, R125 ;  /* 0x00000007007d7224 */ /* 0x040fe400078e027d */
[----:B------:R-:W-:Y:S02]  /*24d0*/  IMAD.MOV R5, RZ, RZ, -R5 ;  /* 0x000000ffff057224 */ /* 0x000fe400078e0a05 */
[----:B------:R-:W-:Y:S01]  /*24e0*/  IMAD R124, R0, R11, R124 ;  /* 0x0000000b007c7224 */ /* 0x000fe200078e027c */
[----:B------:R-:W-:Y:S01]  /*24f0*/  LOP3.LUT R11, R4, 0x4a, RZ, 0xfc, !PT ;  /* 0x0000004a040b7812 */ /* 0x000fe200078efcff */
[--C-:B------:R-:W-:Y:S01]  /*2500*/  @!P4 IMAD.IADD R128, R128, 0x1, -R0.reuse ;  /* 0x000000018080c824 */ /* 0x100fe200078e0a00 */
[----:B------:R-:W-:Y:S01]  /*2510*/  ISETP.GT.U32.AND P4, PT, R0, R125, PT ;  /* 0x0000007d0000720c */ /* 0x000fe20003f84070 */
[----:B------:R-:W-:Y:S01]  /*2520*/  @!P6 IMAD.IADD R126, R126, 0x1, -R0 ;  /* 0x000000017e7ee824 */ /* 0x000fe200078e0a00 */
[----:B------:R-:W-:Y:S01]  /*2530*/  ISETP.GE.AND P6, PT, R12, RZ, PT ;  /* 0x000000ff0c00720c */ /* 0x000fe20003fc6270 */
[C---:B------:R-:W-:Y:S01]  /*2540*/  IMAD R122, R0.reuse, R5, R122 ;  /* 0x00000005007a7224 */ /* 0x040fe200078e027a */
[----:B------:R-:W-:Y:S01]  /*2550*/  IABS R121, R11 ;  /* 0x0000000b00797213 */ /* 0x000fe20000000000 */
[----:B------:R-:W-:Y:S01]  /*2560*/  @!P5 IMAD.IADD R127, R127, 0x1, -R0 ;  /* 0x000000017f7fd824 */ /* 0x000fe200078e0a00 */
[C---:B------:R-:W-:Y:S01]  /*2570*/  ISETP.GT.U32.AND P5, PT, R0.reuse, R124, PT ;  /* 0x0000007c0000720c */ /* 0x040fe20003fa4070 */
[----:B------:R-:W-:Y:S01]  /*2580*/  @!P0 IMAD.MOV R126, RZ, RZ, -R126 ;  /* 0x000000ffff7e8224 */ /* 0x000fe200078e0a7e */
[----:B------:R-:W-:Y:S01]  /*2590*/  ISETP.GT.U32.AND P0, PT, R0, R122, PT ;  /* 0x0000007a0000720c */ /* 0x000fe20003f04070 */
[----:B------:R-:W-:Y:S01]  /*25a0*/  IMAD.HI.U32 R5, R3, R121, RZ ;  /* 0x0000007903057227 */ /* 0x000fe200078e00ff */
[----:B------:R-:W-:-:S03]  /*25b0*/  LOP3.LUT R12, R4, 0x4c, RZ, 0xfc, !PT ;  /* 0x0000004c040c7812 */ /* 0x000fc600078efcff */
[----:B------:R-:W-:Y:S01]  /*25c0*/  @!P4 IMAD.IADD R125, R125, 0x1, -R0 ;  /* 0x000000017d7dc824 */ /* 0x000fe200078e0a00 */
[----:B------:R-:W-:Y:S01]  /*25d0*/  IABS R120, R12 ;  /* 0x0000000c00787213 */ /* 0x000fe20000000000 */
[----:B------:R-:W-:Y:S01]  /*25e0*/  @!P1 IMAD.MOV R128, RZ, RZ, -R128 ;  /* 0x000000ffff809224 */ /* 0x000fe200078e0a80 */
[----:B------:R-:W-:Y:S01]  /*25f0*/  ISETP.GE.AND P1, PT, R10, RZ, PT ;  /* 0x000000ff0a00720c */ /* 0x000fe20003f26270 */
[----:B------:R-:W-:Y:S01]  /*2600*/  IMAD.MOV R7, RZ, RZ, -R5 ;  /* 0x000000ffff077224 */ /* 0x000fe200078e0a05 */
[----:B------:R-:W-:Y:S01]  /*2610*/  ISETP.GT.U32.AND P4, PT, R0, R125, PT ;  /* 0x0000007d0000720c */ /* 0x000fe20003f84070 */
[--C-:B------:R-:W-:Y:S01]  /*2620*/  @!P5 IMAD.IADD R124, R124, 0x1, -R0.reuse ;  /* 0x000000017c7cd824 */ /* 0x100fe200078e0a00 */
[----:B------:R-:W-:Y:S01]  /*2630*/  IABS R10, R15 ;  /* 0x0000000f000a7213 */ /* 0x000fe20000000000 */
[----:B------:R-:W-:Y:S02]  /*2640*/  @!P0 IMAD.IADD R122, R122, 0x1, -R0 ;  /* 0x000000017a7a8824 */ /* 0x000fe400078e0a00 */
[----:B------:R-:W-:Y:S01]  /*2650*/  IMAD.HI.U32 R5, R3, R120, RZ ;  /* 0x0000007803057227 */ /* 0x000fe200078e00ff */
[----:B------:R-:W-:-:S02]  /*2660*/  ISETP.GT.U32.AND P5, PT, R0, R124, PT ;  /* 0x0000007c0000720c */ /* 0x000fc40003fa4070 */
[C---:B------:R-:W-:Y:S01]  /*2670*/  ISETP.GT.U32.AND P0, PT, R0.reuse, R122, PT ;  /* 0x0000007a0000720c */ /* 0x040fe20003f04070 */
[----:B------:R-:W-:Y:S01]  /*2680*/  @!P3 IMAD.MOV R127, RZ, RZ, -R127 ;  /* 0x000000ffff7fb224 */ /* 0x000fe200078e0a7f */
[C---:B------:R-:W-:Y:S01]  /*2690*/  ISETP.GT.U32.AND P3, PT, R0.reuse, R123, PT ;  /* 0x0000007b0000720c */ /* 0x040fe20003f64070 */
[----:B------:R-:W-:Y:S02]  /*26a0*/  IMAD.MOV R5, RZ, RZ, -R5 ;  /* 0x000000ffff057224 */ /* 0x000fe400078e0a05 */
[----:B------:R-:W-:Y:S01]  /*26b0*/  @!P4 IMAD.IADD R125, R125, 0x1, -R0 ;  /* 0x000000017d7dc824 */ /* 0x000fe200078e0a00 */
[----:B------:R-:W-:Y:S01]  /*26c0*/  ISETP.GE.AND P4, PT, R13, RZ, PT ;  /* 0x000000ff0d00720c */ /* 0x000fe20003f86270 */
[C---:B------:R-:W-:Y:S02]  /*26d0*/  IMAD R121, R0.reuse, R7, R121 ;  /* 0x0000000700797224 */ /* 0x040fe400078e0279 */
[----:B------:R-:W-:Y:S02]  /*26e0*/  IMAD R120, R0, R5, R120 ;  /* 0x0000000500787224 */ /* 0x000fe400078e0278 */
[--C-:B------:R-:W-:Y:S01]  /*26f0*/  @!P5 IMAD.IADD R124, R124, 0x1, -R0.reuse ;  /* 0x000000017c7cd824 */ /* 0x100fe200078e0a00 */
[----:B------:R-:W-:Y:S01]  /*2700*/  ISETP.GE.AND P5, PT, R14, RZ, PT ;  /* 0x000000ff0e00720c */ /* 0x000fe20003fa6270 */
[----:B------:R-:W-:Y:S01]  /*2710*/  @!P1 IMAD.MOV R125, RZ, RZ, -R125 ;  /* 0x000000ffff7d9224 */ /* 0x000fe200078e0a7d */
[----:B------:R-:W-:Y:S01]  /*2720*/  ISETP.GT.U32.AND P1, PT, R0, R121, PT ;  /* 0x000000790000720c */ /* 0x000fe20003f24070 */
[----:B------:R-:W-:Y:S01]  /*2730*/  @!P0 IMAD.IADD R122, R122, 0x1, -R0 ;  /* 0x000000017a7a8824 */ /* 0x000fe200078e0a00 */
[----:B------:R-:W-:Y:S01]  /*2740*/  ISETP.GT.U32.AND P0, PT, R0, R120, PT ;  /* 0x000000780000720c */ /* 0x000fe20003f04070 */
[----:B------:R-:W-:Y:S01]  /*2750*/  IMAD.HI.U32 R6, R3, R10, RZ ;  /* 0x0000000a03067227 */ /* 0x000fe200078e00ff */
[----:B------:R-:W-:-:S03]  /*2760*/  IABS R14, R19 ;  /* 0x00000013000e7213 */ /* 0x000fc60000000000 */
[----:B------:R-:W-:Y:S02]  /*2770*/  @!P3 IMAD.IADD R123, R123, 0x1, -R0 ;  /* 0x000000017b7bb824 */ /* 0x000fe400078e0a00 */
[----:B------:R-:W-:Y:S02]  /*2780*/  IMAD.MOV R7, RZ, RZ, -R6 ;  /* 0x000000ffff077224 */ /* 0x000fe400078e0a06 */
[----:B------:R-:W-:Y:S01]  /*2790*/  @!P5 IMAD.MOV R122, RZ, RZ, -R122 ;  /* 0x000000ffff7ad224 */ /* 0x000fe200078e0a7a */
[C---:B------:R-:W-:Y:S01]  /*27a0*/  ISETP.GT.U32.AND P3, PT, R0.reuse, R123, PT ;  /* 0x0000007b0000720c */ /* 0x040fe20003f64070 */
[----:B------:R-:W-:Y:S01]  /*27b0*/  IMAD R5, R0, R7, R10 ;  /* 0x0000000700057224 */ /* 0x000fe200078e020a */
[----:B------:R-:W-:Y:S01]  /*27c0*/  IABS R10, R16 ;  /* 0x00000010000a7213 */ /* 0x000fe20000000000 */
[--C-:B------:R-:W-:Y:S02]  /*27d0*/  @!P1 IMAD.IADD R121, R121, 0x1, -R0.reuse ;  /* 0x0000000179799824 */ /* 0x100fe400078e0a00 */
[----:B------:R-:W-:Y:S01]  /*27e0*/  @!P0 IMAD.IADD R120, R120, 0x1, -R0 ;  /* 0x0000000178788824 */ /* 0x000fe200078e0a00 */
[----:B------:R-:W-:Y:S01]  /*27f0*/  ISETP.GT.U32.AND P5, PT, R0, R5, PT ;  /* 0x000000050000720c */ /* 0x000fe20003fa4070 */
[----:B------:R-:W-:Y:S01]  /*2800*/  @!P6 IMAD.MOV R124, RZ, RZ, -R124 ;  /* 0x000000ffff7ce224 */ /* 0x000fe200078e0a7c */
[----:B------:R-:W-:Y:S01]  /*2810*/  ISETP.GE.AND P6, PT, R12, RZ, PT ;  /* 0x000000ff0c00720c */ /* 0x000fe20003fc6270 */
[----:B------:R-:W-:Y:S01]  /*2820*/  IMAD.HI.U32 R6, R3, R10, RZ ;  /* 0x0000000a03067227 */ /* 0x000fe200078e00ff */
[----:B------:R-:W-:-:S02]  /*2830*/  IABS R12, R17 ;  /* 0x00000011000c7213 */ /* 0x000fc40000000000 */
[C---:B------:R-:W-:Y:S01]  /*2840*/  ISETP.GT.U32.AND P1, PT, R0.reuse, R121, PT ;  /* 0x000000790000720c */ /* 0x040fe20003f24070 */
[----:B------:R-:W-:Y:S01]  /*2850*/  @!P3 IMAD.IADD R123, R123, 0x1, -R0 ;  /* 0x000000017b7bb824 */ /* 0x000fe200078e0a00 */
[----:B------:R-:W-:Y:S01]  /*2860*/  ISETP.GT.U32.AND P0, PT, R0, R120, PT ;  /* 0x000000780000720c */ /* 0x000fe20003f04070 */
[----:B------:R-:W-:Y:S01]  /*2870*/  IMAD.HI.U32 R7, R3, R12, RZ ;  /* 0x0000000c03077227 */ /* 0x000fe200078e00ff */
[----:B------:R-:W-:-:S03]  /*2880*/  ISETP.GE.AND P3, PT, R11, RZ, PT ;  /* 0x000000ff0b00720c */ /* 0x000fc60003f66270 */
[----:B------:R-:W-:Y:S02]  /*2890*/  IMAD.MOV R11, RZ, RZ, -R6 ;  /* 0x000000ffff0b7224 */ /* 0x000fe400078e0a06 */
[----:B------:R-:W-:Y:S02]  /*28a0*/  IMAD.MOV R13, RZ, RZ, -R7 ;  /* 0x000000ffff0d7224 */ /* 0x000fe400078e0a07 */
[C---:B------:R-:W-:Y:S02]  /*28b0*/  IMAD R7, R0.reuse, R11, R10 ;  /* 0x0000000b00077224 */ /* 0x040fe400078e020a */
[--C-:B------:R-:W-:Y:S02]  /*28c0*/  @!P5 IMAD.IADD R5, R5, 0x1, -R0.reuse ;  /* 0x000000010505d824 */ /* 0x100fe400078e0a00 */
[----:B------:R-:W-:Y:S01]  /*28d0*/  @!P4 IMAD.MOV R123, RZ, RZ, -R123 ;  /* 0x000000ffff7bc224 */ /* 0x000fe200078e0a7b */
[----:B------:R-:W-:Y:S01]  /*28e0*/  ISETP.GE.AND P4, PT, R15, RZ, PT ;  /* 0x000000ff0f00720c */ /* 0x000fe20003f86270 */
[----:B------:R-:W-:Y:S01]  /*28f0*/  @!P1 IMAD.IADD R121, R121, 0x1, -R0 ;  /* 0x0000000179799824 */ /* 0x000fe200078e0a00 */
[----:B------:R-:W-:Y:S01]  /*2900*/  IABS R15, R20 ;  /* 0x00000014000f7213 */ /* 0x000fe20000000000 */
[C---:B------:R-:W-:Y:S01]  /*2910*/  IMAD R11, R0.reuse, R13, R12 ;  /* 0x0000000d000b7224 */ /* 0x040fe200078e020c */
[----:B------:R-:W-:Y:S01]  /*2920*/  ISETP.GT.U32.AND P5, PT, R0, R5, PT ;  /* 0x000000050000720c */ /* 0x000fe20003fa4070 */
[----:B------:R-:W-:Y:S01]  /*2930*/  @!P0 IMAD.IADD R120, R120, 0x1, -R0 ;  /* 0x0000000178788824 */ /* 0x000fe200078e0a00 */
[C---:B------:R-:W-:Y:S01]  /*2940*/  ISETP.GT.U32.AND P0, PT, R0.reuse, R7, PT ;  /* 0x000000070000720c */ /* 0x040fe20003f04070 */
[----:B------:R-:W-:Y:S01]  /*2950*/  @!P3 IMAD.MOV R121, RZ, RZ, -R121 ;  /* 0x000000ffff79b224 */ /* 0x000fe200078e0a79 */
[----:B------:R-:W-:Y:S01]  /*2960*/  ISETP.GT.U32.AND P3, PT, R0, R11, PT ;  /* 0x0000000b0000720c */ /* 0x000fe20003f64070 */
[----:B------:R-:W-:Y:S01]  /*2970*/  IMAD.HI.U32 R10, R3, R15, RZ ;  /* 0x0000000f030a7227 */ /* 0x000fe200078e00ff */
[----:B------:R-:W-:-:S02]  /*2980*/  ISETP.GE.AND P1, PT, R16, RZ, PT ;  /* 0x000000ff1000720c */ /* 0x000fc40003f26270 */
[----:B------:R-:W-:Y:S01]  /*2990*/  LOP3.LUT R16, R4, 0x58, RZ, 0xfc, !PT ;  /* 0x0000005804107812 */ /* 0x000fe200078efcff */
[----:B------:R-:W-:Y:S01]  /*29a0*/  IMAD.MOV R10, RZ, RZ, -R10 ;  /* 0x000000ffff0a7224 */ /* 0x000fe200078e0a0a */
[----:B------:R-:W-:Y:S01]  /*29b0*/  IABS R12, R22 ;  /* 0x00000016000c7213 */ /* 0x000fe20000000000 */
[----:B------:R-:W-:Y:S01]  /*29c0*/  @!P6 IMAD.MOV R120, RZ, RZ, -R120 ;  /* 0x000000ffff78e224 */ /* 0x000fe200078e0a78 */
[----:B------:R-:W-:Y:S01]  /*29d0*/  ISETP.GE.AND P6, PT, R17, RZ, PT ;  /* 0x000000ff1100720c */ /* 0x000fe20003fc6270 */
[C---:B------:R-:W-:Y:S01]  /*29e0*/  IMAD R15, R0.reuse, R10, R15 ;  /* 0x0000000a000f7224 */ /* 0x040fe200078e020f */
[----:B------:R-:W-:Y:S01]  /*29f0*/  IABS R17, R16 ;  /* 0x0000001000117213 */ /* 0x000fe20000000000 */
[--C-:B------:R-:W-:Y:S02]  /*2a00*/  @!P0 IMAD.IADD R7, R7, 0x1, -R0.reuse ;  /* 0x0000000107078824 */ /* 0x100fe400078e0a00 */
[--C-:B------:R-:W-:Y:S02]  /*2a10*/  @!P5 IMAD.IADD R5, R5, 0x1, -R0.reuse ;  /* 0x000000010505d824 */ /* 0x100fe400078e0a00 */
[----:B------:R-:W-:Y:S01]  /*2a20*/  @!P3 IMAD.IADD R11, R11, 0x1, -R0 ;  /* 0x000000010b0bb824 */ /* 0x000fe200078e0a00 */
[C---:B------:R-:W-:Y:S01]  /*2a30*/  ISETP.GT.U32.AND P0, PT, R0.reuse, R7, PT ;  /* 0x000000070000720c */ /* 0x040fe20003f04070 */
[----:B------:R-:W-:Y:S01]  /*2a40*/  @!P4 IMAD.MOV R5, RZ, RZ, -R5 ;  /* 0x000000ffff05c224 */ /* 0x000fe200078e0a05 */
[C---:B------:R-:W-:Y:S01]  /*2a50*/  ISETP.GT.U32.AND P4, PT, R0.reuse, R15, PT ;  /* 0x0000000f0000720c */ /* 0x040fe20003f84070 */
[----:B------:R-:W-:Y:S01]  /*2a60*/  IMAD.HI.U32 R6, R3, R14, RZ ;  /* 0x0000000e03067227 */ /* 0x000fe200078e00ff */
[----:B------:R-:W-:-:S03]  /*2a70*/  ISETP.GT.U32.AND P3, PT, R0, R11, PT ;  /* 0x0000000b0000720c */ /* 0x000fc60003f64070 */
[----:B------:R-:W-:Y:S02]  /*2a80*/  IMAD.MOV R13, RZ, RZ, -R6 ;  /* 0x000000ffff0d7224 */ /* 0x000fe400078e0a06 */
[----:B------:R-:W-:-:S04]  /*2a90*/  IMAD.HI.U32 R6, R3, R17, RZ ;  /* 0x0000001103067227 */ /* 0x000fc800078e00ff */
[----:B------:R-:W-:Y:S02]  /*2aa0*/  IMAD.MOV R6, RZ, RZ, -R6 ;  /* 0x000000ffff067224 */ /* 0x000fe400078e0a06 */
[--C-:B------:R-:W-:Y:S01]  /*2ab0*/  @!P0 IMAD.IADD R7, R7, 0x1, -R0.reuse ;  /* 0x0000000107078824 */ /* 0x100fe200078e0a00 */
[----:B------:R-:W-:Y:S01]  /*2ac0*/  ISETP.GE.AND P0, PT, R19, RZ, PT ;  /* 0x000000ff1300720c */ /* 0x000fe20003f06270 */
[----:B------:R-:W-:Y:S02]  /*2ad0*/  IMAD R17, R0, R6, R17 ;  /* 0x0000000600117224 */ /* 0x000fe400078e0211 */
[----:B------:R-:W-:Y:S01]  /*2ae0*/  @!P4 IMAD.IADD R15, R15, 0x1, -R0 ;  /* 0x000000010f0fc824 */ /* 0x000fe200078e0a00 */
[----:B------:R-:W-:Y:S01]  /*2af0*/  ISETP.GE.AND P4, PT, R20, RZ, PT ;  /* 0x000000ff1400720c */ /* 0x000fe20003f86270 */
[C---:B------:R-:W-:Y:S01]  /*2b00*/  IMAD R13, R0.reuse, R13, R14 ;  /* 0x0000000d000d7224 */ /* 0x040fe200078e020e */
[----:B------:R-:W-:Y:S01]  /*2b10*/  IABS R14, R24 ;  /* 0x00000018000e7213 */ /* 0x000fe20000000000 */
[----:B------:R-:W-:Y:S01]  /*2b20*/  @!P3 IMAD.IADD R11, R11, 0x1, -R0 ;  /* 0x000000010b0bb824 */ /* 0x000fe200078e0a00 */
[C---:B------:R-:W-:Y:S01]  /*2b30*/  ISETP.GT.U32.AND P3, PT, R0.reuse, R17, PT ;  /* 0x000000110000720c */ /* 0x040fe20003f64070 */
[----:B------:R-:W-:Y:S01]  /*2b40*/  @!P1 IMAD.MOV R7, RZ, RZ, -R7 ;  /* 0x000000ffff079224 */ /* 0x000fe200078e0a07 */
[C---:B------:R-:W-:Y:S01]  /*2b50*/  ISETP.GT.U32.AND P1, PT, R0.reuse, R15, PT ;  /* 0x0000000f0000720c */ /* 0x040fe20003f24070 */
[----:B------:R-:W-:Y:S01]  /*2b60*/  IMAD.HI.U32 R10, R3, R12, RZ ;  /* 0x0000000c030a7227 */ /* 0x000fe200078e00ff */
[----:B------:R-:W-:-:S02]  /*2b70*/  ISETP.GT.U32.AND P5, PT, R0, R13, PT ;  /* 0x0000000d0000720c */ /* 0x000fc40003fa4070 */
[----:B------:R-:W-:Y:S01]  /*2b80*/  LOP3.LUT R20, R4, 0x60, RZ, 0xfc, !PT ;  /* 0x0000006004147812 */ /* 0x000fe200078efcff */
[----:B------:R-:W-:Y:S02]  /*2b90*/  IMAD.MOV.U32 R6, RZ, RZ, R11 ;  /* 0x000000ffff067224 */ /* 0x000fe400078e000b */
[----:B------:R-:W-:Y:S01]  /*2ba0*/  IMAD.HI.U32 R11, R3, R14, RZ ;  /* 0x0000000e030b7227 */ /* 0x000fe200078e00ff */
[----:B------:R-:W-:-:S03]  /*2bb0*/  IABS R23, R20 ;  /* 0x0000001400177213 */ /* 0x000fc60000000000 */
[----:B------:R-:W-:Y:S01]  /*2bc0*/  IMAD.MOV R19, RZ, RZ, -R10 ;  /* 0x000000ffff137224 */ /* 0x000fe200078e0a0a */
[----:B------:R-:W-:Y:S01]  /*2bd0*/  LOP3.LUT R10, R4, 0x5e, RZ, 0xfc, !PT ;  /* 0x0000005e040a7812 */ /* 0x000fe200078efcff */
[----:B------:R-:W-:Y:S02]  /*2be0*/  IMAD.MOV R21, RZ, RZ, -R11 ;  /* 0x000000ffff157224 */ /* 0x000fe400078e0a0b */
[C---:B------:R-:W-:Y:S02]  /*2bf0*/  IMAD R11, R0.reuse, R19, R12 ;  /* 0x00000013000b7224 */ /* 0x040fe400078e020c */
[--C-:B------:R-:W-:Y:S02]  /*2c00*/  @!P3 IMAD.IADD R17, R17, 0x1, -R0.reuse ;  /* 0x000000011111b824 */ /* 0x100fe400078e0a00 */
[----:B------:R-:W-:Y:S01]  /*2c10*/  @!P1 IMAD.IADD R15, R15, 0x1, -R0 ;  /* 0x000000010f0f9824 */ /* 0x000fe200078e0a00 */
[C---:B------:R-:W-:Y:S01]  /*2c20*/  ISETP.GT.U32.AND P1, PT, R0.reuse, R11, PT ;  /* 0x0000000b0000720c */ /* 0x040fe20003f24070 */
[C---:B------:R-:W-:Y:S01]  /*2c30*/  IMAD R19, R0.reuse, R21, R14 ;  /* 0x0000001500137224 */ /* 0x040fe200078e020e */
[C---:B------:R-:W-:Y:S01]  /*2c40*/  ISETP.GT.U32.AND P3, PT, R0.reuse, R17, PT ;  /* 0x000000110000720c */ /* 0x040fe20003f64070 */
[----:B------:R-:W-:Y:S01]  /*2c50*/  @!P5 IMAD.IADD R13, R13, 0x1, -R0 ;  /* 0x000000010d0dd824 */ /* 0x000fe200078e0a00 */
[----:B------:R-:W-:Y:S01]  /*2c60*/  IABS R21, R10 ;  /* 0x0000000a00157213 */ /* 0x000fe20000000000 */
[----:B------:R-:W-:Y:S01]  /*2c70*/  @!P4 IMAD.MOV R15, RZ, RZ, -R15 ;  /* 0x000000ffff0fc224 */ /* 0x000fe200078e0a0f */
[C---:B------:R-:W-:Y:S01]  /*2c80*/  ISETP.GT.U32.AND P4, PT, R0.reuse, R19, PT ;  /* 0x000000130000720c */ /* 0x040fe20003f84070 */
[----:B------:R-:W-:Y:S01]  /*2c90*/  @!P6 IMAD.MOV R6, RZ, RZ, -R6 ;  /* 0x000000ffff06e224 */ /* 0x000fe200078e0a06 */
[----:B------:R-:W-:Y:S01]  /*2ca0*/  ISETP.GT.U32.AND P5, PT, R0, R13, PT ;  /* 0x0000000d0000720c */ /* 0x000fe20003fa4070 */
[----:B------:R-:W-:Y:S01]  /*2cb0*/  IMAD.HI.U32 R12, R3, R23, RZ ;  /* 0x00000017030c7227 */ /* 0x000fe200078e00ff */
[----:B------:R-:W-:-:S03]  /*2cc0*/  ISETP.GE.AND P6, PT, R16, RZ, PT ;  /* 0x000000ff1000720c */ /* 0x000fc60003fc6270 */
[--C-:B------:R-:W-:Y:S02]  /*2cd0*/  @!P1 IMAD.IADD R11, R11, 0x1, -R0.reuse ;  /* 0x000000010b0b9824 */ /* 0x100fe400078e0a00 */
[----:B------:R-:W-:Y:S01]  /*2ce0*/  @!P3 IMAD.IADD R17, R17, 0x1, -R0 ;  /* 0x000000011111b824 */ /* 0x000fe200078e0a00 */
[----:B------:R-:W-:Y:S01]  /*2cf0*/  ISETP.GE.AND P3, PT, R10, RZ, PT ;  /* 0x000000ff0a00720c */ /* 0x000fe20003f66270 */
[----:B------:R-:W-:Y:S01]  /*2d00*/  IMAD.HI.U32 R10, R3, R21, RZ ;  /* 0x00000015030a7227 */ /* 0x000fe200078e00ff */
[----:B------:R-:W-:-:S03]  /*2d10*/  ISETP.GT.U32.AND P1, PT, R0, R11, PT ;  /* 0x0000000b0000720c */ /* 0x000fc60003f24070 */
[----:B------:R-:W-:Y:S02]  /*2d20*/  IMAD.MOV R10, RZ, RZ, -R10 ;  /* 0x000000ffff0a7224 */ /* 0x000fe400078e0a0a */
[--C-:B------:R-:W-:Y:S02]  /*2d30*/  @!P4 IMAD.IADD R19, R19, 0x1, -R0.reuse ;  /* 0x000000011313c824 */ /* 0x100fe400078e0a00 */
[----:B------:R-:W-:Y:S02]  /*2d40*/  IMAD R21, R0, R10, R21 ;  /* 0x0000000a00157224 */ /* 0x000fe400078e0215 */
[----:B------:R-:W-:Y:S01]  /*2d50*/  @!P5 IMAD.IADD R13, R13, 0x1, -R0 ;  /* 0x000000010d0dd824 */ /* 0x000fe200078e0a00 */
[----:B------:R-:W-:Y:S01]  /*2d60*/  ISETP.GE.AND P5, PT, R22, RZ, PT ;  /* 0x000000ff1600720c */ /* 0x000fe20003fa6270 */
[----:B------:R-:W-:Y:S01]  /*2d70*/  IMAD.MOV R12, RZ, RZ, -R12 ;  /* 0x000000ffff0c7224 */ /* 0x000fe200078e0a0c */
[C---:B------:R-:W-:Y:S01]  /*2d80*/  ISETP.GT.U32.AND P4, PT, R0.reuse, R19, PT ;  /* 0x000000130000720c */ /* 0x040fe20003f84070 */
[----:B------:R-:W-:Y:S01]  /*2d90*/  @!P1 IMAD.IADD R11, R11, 0x1, -R0 ;  /* 0x000000010b0b9824 */ /* 0x000fe200078e0a00 */
[C---:B------:R-:W-:Y:S01]  /*2da0*/  ISETP.GT.U32.AND P1, PT, R0.reuse, R21, PT ;  /* 0x000000150000720c */ /* 0x040fe20003f24070 */
[----:B------:R-:W-:Y:S01]  /*2db0*/  IMAD R23, R0, R12, R23 ;  /* 0x0000000c00177224 */ /* 0x000fe200078e0217 */
[----:B------:R-:W-:Y:S01]  /*2dc0*/  LOP3.LUT R22, R4, 0x62, RZ, 0xfc, !PT ;  /* 0x0000006204167812 */ /* 0x000fe200078efcff */
[----:B------:R-:W-:-:S02]  /*2dd0*/  IMAD.MOV.U32 R12, RZ, RZ, R11 ;  /* 0x000000ffff0c7224 */ /* 0x000fc400078e000b */
[----:B------:R-:W-:Y:S01]  /*2de0*/  @!P6 IMAD.MOV R17, RZ, RZ, -R17 ;  /* 0x000000ffff11e224 */ /* 0x000fe200078e0a11 */
[----:B------:R-:W-:Y:S01]  /*2df0*/  IABS R16, R22 ;  /* 0x0000001600107213 */ /* 0x000fe20000000000 */
[----:B------:R-:W-:Y:S01]  /*2e00*/  @!P0 IMAD.MOV R13, RZ, RZ, -R13 ;  /* 0x000000ffff0d8224 */ /* 0x000fe200078e0a0d */
[----:B------:R-:W-:Y:S01]  /*2e10*/  ISETP.GE.AND P6, PT, R20, RZ, PT ;  /* 0x000000ff1400720c */ /* 0x000fe20003fc6270 */
[----:B------:R-:W-:Y:S01]  /*2e20*/  @!P5 IMAD.MOV R12, RZ, RZ, -R12 ;  /* 0x000000ffff0cd224 */ /* 0x000fe200078e0a0c */
[----:B------:R-:W-:Y:S01]  /*2e30*/  ISETP.GT.U32.AND P5, PT, R0, R23, PT ;  /* 0x000000170000720c */ /* 0x000fe20003fa4070 */
[----:B------:R-:W-:Y:S01]  /*2e40*/  IMAD.HI.U32 R10, R3, R16, RZ ;  /* 0x00000010030a7227 */ /* 0x000fe200078e00ff */
[----:B------:R-:W-:Y:S02]  /*2e50*/  ISETP.GE.AND P0, PT, R24, RZ, PT ;  /* 0x000000ff1800720c */ /* 0x000fe40003f06270 */
[----:B------:R-:W-:Y:S01]  /*2e60*/  LOP3.LUT R24, R4, 0x64, RZ, 0xfc, !PT ;  /* 0x0000006404187812 */ /* 0x000fe200078efcff */
[----:B------:R-:W-:-:S02]  /*2e70*/  @!P1 IMAD.IADD R21, R21, 0x1, -R0 ;  /* 0x0000000115159824 */ /* 0x000fc400078e0a00 */
[----:B------:R-:W-:Y:S01]  /*2e80*/  @!P4 IMAD.IADD R19, R19, 0x1, -R0 ;  /* 0x000000011313c824 */ /* 0x000fe200078e0a00 */
[----:B------:R-:W-:Y:S01]  /*2e90*/  ISETP.GE.AND P4, PT, R22, RZ, PT ;  /* 0x000000ff1600720c */ /* 0x000fe20003f86270 */
[----:B------:R-:W-:Y:S01]  /*2ea0*/  IMAD.MOV R11, RZ, RZ, -R10 ;  /* 0x000000ffff0b7224 */ /* 0x000fe200078e0a0a */
[----:B------:R-:W-:Y:S02]  /*2eb0*/  ISETP.GT.U32.AND P1, PT, R0, R21, PT ;  /* 0x000000150000720c */ /* 0x000fe40003f24070 */
[----:B------:R-:W-:Y:S01]  /*2ec0*/  LOP3.LUT R22, R4, 0x66, RZ, 0xfc, !PT ;  /* 0x0000006604167812 */ /* 0x000fe200078efcff */
[----:B------:R-:W-:Y:S01]  /*2ed0*/  IMAD R11, R0, R11, R16 ;  /* 0x0000000b000b7224 */ /* 0x000fe200078e0210 */
[----:B------:R-:W-:Y:S01]  /*2ee0*/  IABS R25, R24 ;  /* 0x0000001800197213 */ /* 0x000fe20000000000 */
[----:B------:R-:W-:Y:S01]  /*2ef0*/  IMAD.HI.U32 R16, R3, R31, RZ ;  /* 0x0000001f03107227 */ /* 0x000fe200078e00ff */
[----:B------:R-:W-:-:S03]  /*2f00*/  IABS R27, R22 ;  /* 0x00000016001b7213 */ /* 0x000fc60000000000 */
[----:B------:R-:W-:-:S04]  /*2f10*/  IMAD.HI.U32 R14, R3, R25, RZ ;  /* 0x00000019030e7227 */ /* 0x000fc800078e00ff */
[----:B------:R-:W-:Y:S01]  /*2f20*/  @!P1 IMAD.IADD R21, R21, 0x1, -R0 ;  /* 0x0000000115159824 */ /* 0x000fe200078e0a00 */
[----:B------:R-:W-:Y:S01]  /*2f30*/  ISETP.GT.U32.AND P1, PT, R0, R11, PT ;  /* 0x0000000b0000720c */ /* 0x000fe20003f24070 */
[----:B------:R-:W-:-:S04]  /*2f40*/  IMAD.HI.U32 R10, R3, R27, RZ ;  /* 0x0000001b030a7227 */ /* 0x000fc800078e00ff */
[----:B------:R-:W-:Y:S02]  /*2f50*/  IMAD.MOV R20, RZ, RZ, -R10 ;  /* 0x000000ffff147224 */ /* 0x000fe400078e0a0a */
[----:B------:R-:W-:Y:S02]  /*2f60*/  IMAD.MOV R16, RZ, RZ, -R16 ;  /* 0x000000ffff107224 */ /* 0x000fe400078e0a10 */
[C---:B------:R-:W-:Y:S01]  /*2f70*/  IMAD R27, R0.reuse, R20, R27 ;  /* 0x00000014001b7224 */ /* 0x040fe200078e021b */
[----:B------:R-:W-:Y:S01]  /*2f80*/  IABS R20, R40 ;  /* 0x0000002800147213 */ /* 0x000fe20000000000 */
[--C-:B------:R-:W-:Y:S02]  /*2f90*/  @!P5 IMAD.IADD R23, R23, 0x1, -R0.reuse ;  /* 0x000000011717d824 */ /* 0x100fe400078e0a00 */
[----:B------:R-:W-:Y:S01]  /*2fa0*/  @!P1 IMAD.IADD R11, R11, 0x1, -R0 ;  /* 0x000000010b0b9824 */ /* 0x000fe200078e0a00 */
[C---:B------:R-:W-:Y:S01]  /*2fb0*/  ISETP.GT.U32.AND P1, PT, R0.reuse, R27, PT ;  /* 0x0000001b0000720c */ /* 0x040fe20003f24070 */
[----:B------:R-:W-:Y:S01]  /*2fc0*/  IMAD.MOV R14, RZ, RZ, -R14 ;  /* 0x000000ffff0e7224 */ /* 0x000fe200078e0a0e */
[C---:B------:R-:W-:Y:S01]  /*2fd0*/  ISETP.GT.U32.AND P5, PT, R0.reuse, R23, PT ;  /* 0x000000170000720c */ /* 0x040fe20003fa4070 */
[----:B------:R-:W-:-:S02]  /*2fe0*/  IMAD R31, R0, R16, R31 ;  /* 0x00000010001f7224 */ /* 0x000fc400078e021f */
[----:B------:R-:W-:Y:S02]  /*2ff0*/  IMAD R25, R0, R14, R25 ;  /* 0x0000000e00197224 */ /* 0x000fe400078e0219 */
[----:B------:R-:W-:-:S04]  /*3000*/  IMAD.HI.U32 R14, R3, R29, RZ ;  /* 0x0000001d030e7227 */ /* 0x000fc800078e00ff */
[----:B------:R-:W-:Y:S02]  /*3010*/  IMAD.MOV R14, RZ, RZ, -R14 ;  /* 0x000000ffff0e7224 */ /* 0x000fe400078e0a0e */
[----:B------:R-:W-:Y:S01]  /*3020*/  @!P1 IMAD.IADD R27, R27, 0x1, -R0 ;  /* 0x000000011b1b9824 */ /* 0x000fe200078e0a00 */
[----:B------:R-:W-:Y:S01]  /*3030*/  ISETP.GT.U32.AND P1, PT, R0, R31, PT ;  /* 0x0000001f0000720c */ /* 0x000fe20003f24070 */
[----:B------:R-:W-:-:S04]  /*3040*/  IMAD.HI.U32 R10, R3, R33, RZ ;  /* 0x00000021030a7227 */ /* 0x000fc800078e00ff */
[----:B------:R-:W-:Y:S02]  /*3050*/  IMAD R29, R0, R14, R29 ;  /* 0x0000000e001d7224 */ /* 0x000fe400078e021d */
[----:B------:R-:W-:Y:S02]  /*3060*/  IMAD.MOV R14, RZ, RZ, -R10 ;  /* 0x000000ffff0e7224 */ /* 0x000fe400078e0a0a */
[----:B------:R-:W-:-:S04]  /*3070*/  IMAD.HI.U32 R10, R3, R35, RZ ;  /* 0x00000023030a7227 */ /* 0x000fc800078e00ff */
[--C-:B------:R-:W-:Y:S01]  /*3080*/  @!P5 IMAD.IADD R23, R23, 0x1, -R0.reuse ;  /* 0x000000011717d824 */ /* 0x100fe200078e0a00 */
[C---:B------:R-:W-:Y:S01]  /*3090*/  ISETP.GT.U32.AND P5, PT, R0.reuse, R25, PT ;  /* 0x000000190000720c */ /* 0x040fe20003fa4070 */
[----:B------:R-:W-:Y:S02]  /*30a0*/  @!P1 IMAD.IADD R31, R31, 0x1, -R0 ;  /* 0x000000011f1f9824 */ /* 0x000fe400078e0a00 */
[----:B------:R-:W-:Y:S02]  /*30b0*/  IMAD.MOV R10, RZ, RZ, -R10 ;  /* 0x000000ffff0a7224 */ /* 0x000fe400078e0a0a */
[----:B------:R-:W-:Y:S01]  /*30c0*/  @!P0 IMAD.MOV R19, RZ, RZ, -R19 ;  /* 0x000000ffff138224 */ /* 0x000fe200078e0a13 */
[C---:B------:R-:W-:Y:S01]  /*30d0*/  ISETP.GT.U32.AND P1, PT, R0.reuse, R31, PT ;  /* 0x0000001f0000720c */ /* 0x040fe20003f24070 */
[C---:B------:R-:W-:Y:S01]  /*30e0*/  IMAD R35, R0.reuse, R10, R35 ;  /* 0x0000000a00237224 */ /* 0x040fe200078e0223 */
[----:B------:R-:W-:Y:S01]  /*30f0*/  ISETP.GT.U32.AND P0, PT, R0, R11, PT ;  /* 0x0000000b0000720c */ /* 0x000fe20003f04070 */
[----:B------:R-:W-:-:S04]  /*3100*/  IMAD.HI.U32 R10, R3, R37, RZ ;  /* 0x00000025030a7227 */ /* 0x000fc800078e00ff */
[----:B------:R-:W-:Y:S02]  /*3110*/  IMAD.MOV R10, RZ, RZ, -R10 ;  /* 0x000000ffff0a7224 */ /* 0x000fe400078e0a0a */
[--C-:B------:R-:W-:Y:S01]  /*3120*/  @!P5 IMAD.IADD R25, R25, 0x1, -R0.reuse ;  /* 0x000000011919d824 */ /* 0x100fe200078e0a00 */
[C---:B------:R-:W-:Y:S01]  /*3130*/  ISETP.GT.U32.AND P5, PT, R0.reuse, R29, PT ;  /* 0x0000001d0000720c */ /* 0x040fe20003fa4070 */
[C---:B------:R-:W-:Y:S02]  /*3140*/  IMAD R37, R0.reuse, R10, R37 ;  /* 0x0000000a00257224 */ /* 0x040fe400078e0225 */
[----:B------:R-:W-:Y:S02]  /*3150*/  @!P1 IMAD.IADD R31, R31, 0x1, -R0 ;  /* 0x000000011f1f9824 */ /* 0x000fe400078e0a00 */
[----:B------:R-:W-:Y:S01]  /*3160*/  IMAD.HI.U32 R10, R3, R39, RZ ;  /* 0x00000027030a7227 */ /* 0x000fe200078e00ff */
[----:B------:R-:W-:-:S03]  /*3170*/  ISETP.GT.U32.AND P1, PT, R0, R37, PT ;  /* 0x000000250000720c */ /* 0x000fc60003f24070 */
[----:B------:R-:W-:Y:S02]  /*3180*/  IMAD.MOV R10, RZ, RZ, -R10 ;  /* 0x000000ffff0a7224 */ /* 0x000fe400078e0a0a */
[----:B------:R-:W-:Y:S01]  /*3190*/  @!P3 IMAD.MOV R21, RZ, RZ, -R21 ;  /* 0x000000ffff15b224 */ /* 0x000fe200078e0a15 */
[C---:B------:R-:W-:Y:S01]  /*31a0*/  ISETP.GT.U32.AND P3, PT, R0.reuse, R27, PT ;  /* 0x0000001b0000720c */ /* 0x040fe20003f64070 */
[--C-:B------:R-:W-:Y:S01]  /*31b0*/  @!P5 IMAD.IADD R29, R29, 0x1, -R0.reuse ;  /* 0x000000011d1dd824 */ /* 0x100fe200078e0a00 */
[C---:B------:R-:W-:Y:S01]  /*31c0*/  ISETP.GT.U32.AND P5, PT, R0.reuse, R25, PT ;  /* 0x000000190000720c */ /* 0x040fe20003fa4070 */
[C---:B------:R-:W-:Y:S02]  /*31d0*/  IMAD R39, R0.reuse, R10, R39 ;  /* 0x0000000a00277224 */ /* 0x040fe400078e0227 */
[C---:B------:R-:W-:Y:S02]  /*31e0*/  IMAD R33, R0.reuse, R14, R33 ;  /* 0x0000000e00217224 */ /* 0x040fe400078e0221 */
[----:B------:R-:W-:Y:S01]  /*31f0*/  @!P1 IMAD.IADD R37, R37, 0x1, -R0 ;  /* 0x0000000125259824 */ /* 0x000fe200078e0a00 */
[----:B------:R-:W-:Y:S01]  /*3200*/  ISETP.GT.U32.AND P1, PT, R0, R39, PT ;  /* 0x000000270000720c */ /* 0x000fe20003f24070 */
[----:B------:R-:W-:-:S04]  /*3210*/  IMAD.HI.U32 R14, R3, R41, RZ ;  /* 0x00000029030e7227 */ /* 0x000fc800078e00ff */
[----:B------:R-:W-:Y:S01]  /*3220*/  @!P0 IMAD.IADD R11, R11, 0x1, -R0 ;  /* 0x000000010b0b8824 */ /* 0x000fe200078e0a00 */
[C---:B------:R-:W-:Y:S01]  /*3230*/  ISETP.GT.U32.AND P0, PT, R0.reuse, R33, PT ;  /* 0x000000210000720c */ /* 0x040fe20003f04070 */
[----:B------:R-:W-:Y:S02]  /*3240*/  IMAD.MOV R14, RZ, RZ, -R14 ;  /* 0x000000ffff0e7224 */ /* 0x000fe400078e0a0e */
[----:B------:R-:W-:Y:S01]  /*3250*/  @!P6 IMAD.MOV R23, RZ, RZ, -R23 ;  /* 0x000000ffff17e224 */ /* 0x000fe200078e0a17 */
[C---:B------:R-:W-:Y:S01]  /*3260*/  ISETP.GT.U32.AND P6, PT, R0.reuse, R29, PT ;  /* 0x0000001d0000720c */ /* 0x040fe20003fc4070 */
[--C-:B------:R-:W-:Y:S01]  /*3270*/  @!P5 IMAD.IADD R25, R25, 0x1, -R0.reuse ;  /* 0x000000011919d824 */ /* 0x100fe200078e0a00 */
[C---:B------:R-:W-:Y:S01]  /*3280*/  ISETP.GT.U32.AND P5, PT, R0.reuse, R35, PT ;  /* 0x000000230000720c */ /* 0x040fe20003fa4070 */
[----:B------:R-:W-:Y:S02]  /*3290*/  IMAD R41, R0, R14, R41 ;  /* 0x0000000e00297224 */ /* 0x000fe400078e0229 */
[--C-:B------:R-:W-:Y:S01]  /*32a0*/  @!P3 IMAD.IADD R27, R27, 0x1, -R0.reuse ;  /* 0x000000011b1bb824 */ /* 0x100fe200078e0a00 */
[----:B------:R-:W-:Y:S01]  /*32b0*/  ISETP.GE.AND P3, PT, R24, RZ, PT ;  /* 0x000000ff1800720c */ /* 0x000fe20003f66270 */
[--C-:B------:R-:W-:Y:S01]  /*32c0*/  @!P1 IMAD.IADD R39, R39, 0x1, -R0.reuse ;  /* 0x0000000127279824 */ /* 0x100fe200078e0a00 */
[----:B------:R-:W-:Y:S01]  /*32d0*/  ISETP.GT.U32.AND P1, PT, R0, R41, PT ;  /* 0x000000290000720c */ /* 0x000fe20003f24070 */
[----:B------:R-:W-:Y:S01]  /*32e0*/  @!P0 IMAD.IADD R33, R33, 0x1, -R0 ;  /* 0x0000000121218824 */ /* 0x000fe200078e0a00 */
[----:B------:R-:W-:-:S02]  /*32f0*/  LOP3.LUT R24, R4, 0x76, RZ, 0xfc, !PT ;  /* 0x0000007604187812 */ /* 0x000fc400078efcff */
[----:B------:R-:W-:Y:S01]  /*3300*/  ISETP.GE.AND P0, PT, R26, RZ, PT ;  /* 0x000000ff1a00720c */ /* 0x000fe20003f06270 */
[--C-:B------:R-:W-:Y:S01]  /*3310*/  @!P6 IMAD.IADD R29, R29, 0x1, -R0.reuse ;  /* 0x000000011d1de824 */ /* 0x100fe200078e0a00 */
[----:B------:R-:W-:Y:S01]  /*3320*/  IABS R43, R24 ;  /* 0x00000018002b7213 */ /* 0x000fe20000000000 */
[--C-:B------:R-:W-:Y:S01]  /*3330*/  @!P5 IMAD.IADD R35, R35, 0x1, -R0.reuse ;  /* 0x000000012323d824 */ /* 0x100fe200078e0a00 */
[----:B------:R-:W-:Y:S02]  /*3340*/  LOP3.LUT R26, R4, 0x78, RZ, 0xfc, !PT ;  /* 0x00000078041a7812 */ /* 0x000fe400078efcff */
[----:B------:R-:W-:Y:S01]  /*3350*/  ISETP.GE.AND P6, PT, R22, RZ, PT ;  /* 0x000000ff1600720c */ /* 0x000fe20003fc6270 */
[----:B------:R-:W-:Y:S01]  /*3360*/  @!P3 IMAD.MOV R25, RZ, RZ, -R25 ;  /* 0x000000ffff19b224 */ /* 0x000fe200078e0a19 */
[----:B------:R-:W-:Y:S01]  /*3370*/  ISETP.GE.AND P5, PT, R28, RZ, PT ;  /* 0x000000ff1c00720c */ /* 0x000fe20003fa6270 */
[----:B------:R-:W-:Y:S01]  /*3380*/  @!P1 IMAD.IADD R41, R41, 0x1, -R0 ;  /* 0x0000000129299824 */ /* 0x000fe200078e0a00 */
[----:B------:R-:W-:-:S02]  /*3390*/  LOP3.LUT R28, R4, 0x7a, RZ, 0xfc, !PT ;  /* 0x0000007a041c7812 */ /* 0x000fc400078efcff */
[----:B------:R-:W-:Y:S01]  /*33a0*/  LOP3.LUT R22, R4, 0x7e, RZ, 0xfc, !PT ;  /* 0x0000007e04167812 */ /* 0x000fe200078efcff */
[C---:B------:R-:W-:Y:S01]  /*33b0*/  IMAD.HI.U32 R4, R3.reuse, R43, RZ ;  /* 0x0000002b03047227 */ /* 0x040fe200078e00ff */
[----:B------:R-:W-:Y:S02]  /*33c0*/  IABS R45, R26 ;  /* 0x0000001a002d7213 */ /* 0x000fe40000000000 */
[----:B------:R-:W-:Y:S01]  /*33d0*/  IABS R47, R28 ;  /* 0x0000001c002f7213 */ /* 0x000fe20000000000 */
[----:B------:R-:W-:Y:S01]  /*33e0*/  IMAD.MOV R4, RZ, RZ, -R4 ;  /* 0x000000ffff047224 */ /* 0x000fe200078e0a04 */
[C---:B------:R-:W-:Y:S01]  /*33f0*/  ISETP.GT.U32.AND P1, PT, R0.reuse, R33, PT ;  /* 0x000000210000720c */ /* 0x040fe20003f24070 */
[----:B------:R-:W-:Y:S01]  /*3400*/  IMAD.HI.U32 R10, R3, R45, RZ ;  /* 0x0000002d030a7227 */ /* 0x000fe200078e00ff */
[C---:B------:R-:W-:Y:S02]  /*3410*/  ISETP.GT.U32.AND P3, PT, R0.reuse, R35, PT ;  /* 0x000000230000720c */ /* 0x040fe40003f64070 */
[----:B------:R-:W-:Y:S01]  /*3420*/  IABS R49, R22 ;  /* 0x0000001600317213 */ /* 0x000fe20000000000 */
[----:B------:R-:W-:-:S02]  /*3430*/  IMAD R43, R0, R4, R43 ;  /* 0x00000004002b7224 */ /* 0x000fc400078e022b */
[----:B------:R-:W-:-:S04]  /*3440*/  IMAD.HI.U32 R14, R3, R47, RZ ;  /* 0x0000002f030e7227 */ /* 0x000fc800078e00ff */
[----:B------:R-:W-:Y:S02]  /*3450*/  IMAD.MOV R16, RZ, RZ, -R10 ;  /* 0x000000ffff107224 */ /* 0x000fe400078e0a0a */
[----:B------:R-:W-:Y:S02]  /*3460*/  IMAD.MOV.U32 R4, RZ, RZ, R11 ;  /* 0x000000ffff047224 */ /* 0x000fe400078e000b */
[----:B------:R-:W-:Y:S01]  /*3470*/  @!P0 IMAD.MOV R29, RZ, RZ, -R29 ;  /* 0x000000ffff1d8224 */ /* 0x000fe200078e0a1d */
[C---:B------:R-:W-:Y:S01]  /*3480*/  ISETP.GT.U32.AND P0, PT, R0.reuse, R39, PT ;  /* 0x000000270000720c */ /* 0x040fe20003f04070 */
[----:B------:R-:W-:Y:S02]  /*3490*/  IMAD.MOV R14, RZ, RZ, -R14 ;  /* 0x000000ffff0e7224 */ /* 0x000fe400078e0a0e */
[C---:B------:R-:W-:Y:S02]  /*34a0*/  IMAD R45, R0.reuse, R16, R45 ;  /* 0x00000010002d7224 */ /* 0x040fe400078e022d */
[----:B------:R-:W-:Y:S01]  /*34b0*/  @!P4 IMAD.MOV R4, RZ, RZ, -R4 ;  /* 0x000000ffff04c224 */ /* 0x000fe200078e0a04 */
[----:B------:R-:W-:Y:S01]  /*34c0*/  ISETP.GT.U32.AND P4, PT, R0, R37, PT ;  /* 0x000000250000720c */ /* 0x000fe20003f84070 */
[----:B------:R-:W-:-:S04]  /*34d0*/  IMAD.HI.U32 R10, R3, R20, RZ ;  /* 0x00000014030a7227 */ /* 0x000fc800078e00ff */
[C---:B------:R-:W-:Y:S02]  /*34e0*/  IMAD R47, R0.reuse, R14, R47 ;  /* 0x0000000e002f7224 */ /* 0x040fe400078e022f */
[----:B------:R-:W-:Y:S01]  /*34f0*/  @!P1 IMAD.IADD R33, R33, 0x1, -R0 ;  /* 0x0000000121219824 */ /* 0x000fe200078e0a00 */
[----:B------:R-:W-:Y:S01]  /*3500*/  ISETP.GT.U32.AND P1, PT, R0, R45, PT ;  /* 0x0000002d0000720c */ /* 0x000fe20003f24070 */
[----:B------:R-:W-:-:S04]  /*3510*/  IMAD.HI.U32 R14, R3, R49, RZ ;  /* 0x00000031030e7227 */ /* 0x000fc800078e00ff */
[----:B------:R-:W-:Y:S02]  /*3520*/  IMAD.MOV R3, RZ, RZ, -R10 ;  /* 0x000000ffff037224 */ /* 0x000fe400078e0a0a */
[----:B------:R-:W-:Y:S01]  /*3530*/  @!P5 IMAD.MOV R31, RZ, RZ, -R31 ;  /* 0x000000ffff1fd224 */ /* 0x000fe200078e0a1f */
[C---:B------:R-:W-:Y:S01]  /*3540*/  ISETP.GT.U32.AND P5, PT, R0.reuse, R43, PT ;  /* 0x0000002b0000720c */ /* 0x040fe20003fa4070 */
[C---:B------:R-:W-:Y:S01]  /*3550*/  IMAD R3, R0.reuse, R3, R20 ;  /* 0x0000000300037224 */ /* 0x040fe200078e0214 */
[----:B------:R-:W1:Y:S01]  /*3560*/  LDC.64 R10, c[0x0][0x3a0] ;  /* 0x0000e800ff0a7b82 */ /* 0x000e620000000a00 */
[--C-:B------:R-:W-:Y:S01]  /*3570*/  @!P3 IMAD.IADD R35, R35, 0x1, -R0.reuse ;  /* 0x000000012323b824 */ /* 0x100fe200078e0a00 */
[----:B------:R-:W-:Y:S01]  /*3580*/  ISETP.GT.U32.AND P3, PT, R0, R47, PT ;  /* 0x0000002f0000720c */ /* 0x000fe20003f64070 */
[--C-:B------:R-:W-:Y:S01]  /*3590*/  @!P0 IMAD.IADD R39, R39, 0x1, -R0.reuse ;  /* 0x0000000127278824 */ /* 0x100fe200078e0a00 */
[----:B------:R-:W-:Y:S01]  /*35a0*/  ISETP.GE.AND P0, PT, R30, RZ, PT ;  /* 0x000000ff1e00720c */ /* 0x000fe20003f06270 */
[----:B------:R-:W-:Y:S01]  /*35b0*/  @!P6 IMAD.MOV R27, RZ, RZ, -R27 ;  /* 0x000000ffff1be224 */ /* 0x000fe200078e0a1b */
[C---:B------:R-:W-:Y:S01]  /*35c0*/  ISETP.GT.U32.AND P6, PT, R0.reuse, R41, PT ;  /* 0x000000290000720c */ /* 0x040fe20003fc4070 */
[--C-:B------:R-:W-:Y:S01]  /*35d0*/  @!P4 IMAD.IADD R37, R37, 0x1, -R0.reuse ;  /* 0x000000012525c824 */ /* 0x100fe200078e0a00 */
[----:B------:R-:W-:Y:S01]  /*35e0*/  ISETP.GT.U32.AND P4, PT, R0, R3, PT ;  /* 0x000000030000720c */ /* 0x000fe20003f84070 */
[----:B------:R-:W-:Y:S01]  /*35f0*/  @!P1 IMAD.IADD R45, R45, 0x1, -R0 ;  /* 0x000000012d2d9824 */ /* 0x000fe200078e0a00 */
[----:B------:R-:W-:Y:S01]  /*3600*/  ISETP.GE.AND P1, PT, R34, RZ, PT ;  /* 0x000000ff2200720c */ /* 0x000fe20003f26270 */
[----:B------:R-:W-:-:S02]  /*3610*/  IMAD.MOV R14, RZ, RZ, -R14 ;  /* 0x000000ffff0e7224 */ /* 0x000fc400078e0a0e */
[--C-:B------:R-:W-:Y:S01]  /*3620*/  @!P5 IMAD.IADD R43, R43, 0x1, -R0.reuse ;  /* 0x000000012b2bd824 */ /* 0x100fe200078e0a00 */
[----:B------:R-:W-:Y:S01]  /*3630*/  ISETP.GE.AND P5, PT, R32, RZ, PT ;  /* 0x000000ff2000720c */ /* 0x000fe20003fa6270 */
[----:B------:R-:W-:Y:S02]  /*3640*/  IMAD R49, R0, R14, R49 ;  /* 0x0000000e00317224 */ /* 0x000fe400078e0231 */
        /* <DEDUP_REMOVED lines=8> */
[----:B------:R-:W-:Y:S01]  /*36d0*/  @!P1 IMAD.MOV R37, RZ, RZ, -R37 ;  /* 0x000000ffff259224 */ /* 0x000fe200078e0a25 */
[C---:B------:R-:W-:Y:S01]  /*36e0*/  ISETP.GT.U32.AND P1, PT, R0.reuse, R47, PT ;  /* 0x0000002f0000720c */ /* 0x040fe20003f24070 */
[----:B------:R-:W-:Y:S01]  /*36f0*/  @!P5 IMAD.MOV R35, RZ, RZ, -R35 ;  /* 0x000000ffff23d224 */ /* 0x000fe200078e0a23 */
[----:B------:R-:W-:Y:S01]  /*3700*/  ISETP.GT.U32.AND P5, PT, R0, R45, PT ;  /* 0x0000002d0000720c */ /* 0x000fe20003fa4070 */
[----:B------:R-:W-:-:S02]  /*3710*/  IMAD.SHL.U32 R14, R203, 0x200000, RZ ;  /* 0x00200000cb0e7824 */ /* 0x000fc400078e00ff */
[----:B------:R-:W-:Y:S01]  /*3720*/  @!P3 IMAD.MOV R39, RZ, RZ, -R39 ;  /* 0x000000ffff27b224 */ /* 0x000fe200078e0a27 */
[----:B------:R-:W-:Y:S01]  /*3730*/  ISETP.GT.U32.AND P3, PT, R0, R3, PT ;  /* 0x000000030000720c */ /* 0x000fe20003f64070 */
[--C-:B------:R-:W-:Y:S01]  /*3740*/  @!P0 IMAD.IADD R43, R43, 0x1, -R0.reuse ;  /* 0x000000012b2b8824 */ /* 0x100fe200078e0a00 */
[----:B------:R-:W-:Y:S01]  /*3750*/  ISETP.GE.AND P0, PT, R26, RZ, PT ;  /* 0x000000ff1a00720c */ /* 0x000fe20003f06270 */
[--C-:B------:R-:W-:Y:S01]  /*3760*/  @!P6 IMAD.IADD R49, R49, 0x1, -R0.reuse ;  /* 0x000000013131e824 */ /* 0x100fe200078e0a00 */
[----:B------:R-:W-:Y:S01]  /*3770*/  LOP3.LUT R14, R14, 0x600000, RZ, 0xc0, !PT ;  /* 0x006000000e0e7812 */ /* 0x000fe200078ec0ff */
[----:B------:R-:W-:Y:S01]  /*3780*/  @!P4 IMAD.MOV R41, RZ, RZ, -R41 ;  /* 0x000000ffff29c224 */ /* 0x000fe200078e0a29 */
[----:B------:R-:W-:Y:S01]  /*3790*/  ISETP.GE.AND P4, PT, R24, RZ, PT ;  /* 0x000000ff1800720c */ /* 0x000fe20003f86270 */
[--C-:B------:R-:W-:Y:S01]  /*37a0*/  @!P1 IMAD.IADD R47, R47, 0x1, -R0.reuse ;  /* 0x000000012f2f9824 */ /* 0x100fe200078e0a00 */
[----:B------:R-:W-:Y:S01]  /*37b0*/  ISETP.GT.U32.AND P6, PT, R0, R49, PT ;  /* 0x000000310000720c */ /* 0x000fe20003fc4070 */
[----:B------:R-:W-:Y:S01]  /*37c0*/  @!P5 IMAD.IADD R45, R45, 0x1, -R0 ;  /* 0x000000012d2dd824 */ /* 0x000fe200078e0a00 */
[----:B------:R-:W-:Y:S01]  /*37d0*/  ISETP.GE.AND P1, PT, R40, RZ, PT ;  /* 0x000000ff2800720c */ /* 0x000fe20003f26270 */
[----:B------:R-:W-:Y:S01]  /*37e0*/  IMAD.MOV.U32 R16, RZ, RZ, R2 ;  /* 0x000000ffff107224 */ /* 0x000fe200078e0002 */
[----:B------:R-:W-:Y:S01]  /*37f0*/  ISETP.GE.AND P5, PT, R28, RZ, PT ;  /* 0x000000ff1c00720c */ /* 0x000fe20003fa6270 */
[--C-:B------:R-:W-:Y:S01]  /*3800*/  @!P3 IMAD.IADD R3, R3, 0x1, -R0.reuse ;  /* 0x000000010303b824 */ /* 0x100fe200078e0a00 */
[----:B------:R-:W-:Y:S01]  /*3810*/  ISETP.GE.AND P3, PT, R22, RZ, PT ;  /* 0x000000ff1600720c */ /* 0x000fe20003f66270 */
[----:B------:R-:W-:Y:S01]  /*3820*/  @!P0 IMAD.MOV R45, RZ, RZ, -R45 ;  /* 0x000000ffff2d8224 */ /* 0x000fe200078e0a2d */
[----:B------:R-:W-:Y:S01]  /*3830*/  ISETP.GE.AND P0, PT, R42, RZ, PT ;  /* 0x000000ff2a00720c */ /* 0x000fe20003f06270 */
[----:B-1----:R-:W-:Y:S01]  /*3840*/  VIADD R2, R10, 0xffffffec ;  /* 0xffffffec0a027836 */ /* 0x002fe20000000000 */
[----:B------:R-:W-:Y:S01]  /*3850*/  R2UR UR10, R14 ;  /* 0x000000000e0a72ca */ /* 0x000fe200000e0000 */
[----:B------:R-:W-:Y:S01]  /*3860*/  @!P4 IMAD.MOV R43, RZ, RZ, -R43 ;  /* 0x000000ffff2bc224 */ /* 0x000fe200078e0a2b */
[----:B------:R-:W-:Y:S01]  /*3870*/  ISETP.NE.AND P4, PT, R8, RZ, PT ;  /* 0x000000ff0800720c */ /* 0x000fe20003f85270 */
[----:B------:R-:W-:Y:S01]  /*3880*/  @!P6 IMAD.IADD R49, R49, 0x1, -R0 ;  /* 0x000000013131e824 */ /* 0x000fe200078e0a00 */
[----:B------:R-:W-:Y:S01]  /*3890*/  ISETP.NE.AND P6, PT, R9, RZ, PT ;  /* 0x000000ff0900720c */ /* 0x000fe20003fc5270 */
[----:B------:R-:W-:Y:S01]  /*38a0*/  @!P1 IMAD.MOV R3, RZ, RZ, -R3 ;  /* 0x000000ffff039224 */ /* 0x000fe200078e0a03 */
[----:B------:R-:W-:Y:S01]  /*38b0*/  LOP3.LUT R9, RZ, R9, RZ, 0x33, !PT ;  /* 0x00000009ff097212 */ /* 0x000fe200078e33ff */
[----:B------:R-:W-:-:S02]  /*38c0*/  VIADD R0, R10, 0xfffffff0 ;  /* 0xfffffff00a007836 */ /* 0x000fc40000000000 */
[----:B------:R-:W-:Y:S01]  /*38d0*/  @!P3 IMAD.MOV R49, RZ, RZ, -R49 ;  /* 0x000000ffff31b224 */ /* 0x000fe200078e0a31 */
[----:B------:R-:W-:Y:S01]  /*38e0*/  SEL R96, R9, R3, !P6 ;  /* 0x0000000309607207 */ /* 0x000fe20007000000 */
[----:B------:R-:W-:Y:S01]  /*38f0*/  VIADD R3, R10, 0xffffffee ;  /* 0xffffffee0a037836 */ /* 0x000fe20000000000 */
[----:B------:R-:W-:Y:S01]  /*3900*/  ISETP.GE.U32.AND P3, PT, R2, 0x7fffffad, PT ;  /* 0x7fffffad0200780c */ /* 0x000fe20003f66070 */
[----:B------:R-:W-:Y:S01]  /*3910*/  @!P0 IMAD.MOV R16, RZ, RZ, -R16 ;  /* 0x000000ffff108224 */ /* 0x000fe200078e0a10 */
[----:B------:R-:W-:Y:S01]  /*3920*/  ISETP.GE.U32.AND P0, PT, R0, 0x7fffffb1, PT ;  /* 0x7fffffb10000780c */ /* 0x000fe20003f06070 */
[C---:B------:R-:W-:Y:S01]  /*3930*/  VIADD R0, R10.reuse, 0xffffffed ;  /* 0xffffffed0a007836 */ /* 0x040fe20000000000 */
[----:B------:R-:W-:Y:S01]  /*3940*/  @!P4 LOP3.LUT R16, RZ, R8, RZ, 0x33, !PT ;  /* 0x00000008ff10c212 */ /* 0x000fe200078e33ff */
[C---:B------:R-:W-:Y:S01]  /*3950*/  VIADD R2, R10.reuse, 0xffffffef ;  /* 0xffffffef0a027836 */ /* 0x040fe20000000000 */
[----:B------:R-:W-:Y:S01]  /*3960*/  ISETP.GE.U32.AND P4, PT, R3, 0x7fffffaf, PT ;  /* 0x7fffffaf0300780c */ /* 0x000fe20003f86070 */
[----:B------:R-:W-:Y:S01]  /*3970*/  VIADD R3, R10, 0xffffffe8 ;  /* 0xffffffe80a037836 */ /* 0x000fe20000000000 */
[----:B------:R-:W-:Y:S01]  /*3980*/  SEL R119, R9, R5, !P6 ;  /* 0x0000000509777207 */ /* 0x000fe20007000000 */
[----:B------:R-:W-:Y:S01]  /*3990*/  @!P5 IMAD.MOV R47, RZ, RZ, -R47 ;  /* 0x000000ffff2fd224 */ /* 0x000fe200078e0a2f */
[----:B------:R-:W-:Y:S01]  /*39a0*/  ISETP.GE.U32.AND P5, PT, R0, 0x7fffffae, PT ;  /* 0x7fffffae0000780c */ /* 0x000fe20003fa6070 */
[----:B------:R-:W-:Y:S01]  /*39b0*/  VIADD R0, R10, 0xffffffe9 ;  /* 0xffffffe90a007836 */ /* 0x000fe20000000000 */
[----:B------:R-:W-:Y:S01]  /*39c0*/  ISETP.GE.U32.AND P1, PT, R2, 0x7fffffb0, PT ;  /* 0x7fffffb00200780c */ /* 0x000fe20003f26070 */
[----:B------:R-:W-:Y:S01]  /*39d0*/  UIADD3 UR10, UPT, UPT, UR8, UR10, URZ ;  /* 0x0000000a080a7290 */ /* 0x000fe2000fffe0ff */
[----:B------:R-:W-:Y:S01]  /*39e0*/  SEL R2, RZ, 0x1, P3 ;  /* 0x00000001ff027807 */ /* 0x000fe20001800000 */
[C---:B------:R-:W-:Y:S01]  /*39f0*/  VIADD R8, R10.reuse, 0xffffffe1 ;  /* 0xffffffe10a087836 */ /* 0x040fe20000000000 */
[----:B------:R-:W-:Y:S01]  /*3a00*/  ISETP.GE.U32.AND P3, PT, R3, 0x7fffffa9, PT ;  /* 0x7fffffa90300780c */ /* 0x000fe20003f66070 */
[C---:B------:R-:W-:Y:S01]  /*3a10*/  VIADD R3, R10.reuse, 0xffffffea ;  /* 0xffffffea0a037836 */ /* 0x040fe20000000000 */
[C---:B------:R-:W-:Y:S01]  /*3a20*/  SEL R109, R9.reuse, R4, !P6 ;  /* 0x00000004096d7207 */ /* 0x040fe20007000000 */
[C---:B------:R-:W-:Y:S01]  /*3a30*/  VIADD R4, R10.reuse, 0xffffffeb ;  /* 0xffffffeb0a047836 */ /* 0x040fe20000000000 */
[----:B------:R-:W-:Y:S01]  /*3a40*/  SEL R118, R9, R7, !P6 ;  /* 0x0000000709767207 */ /* 0x000fe20007000000 */
[----:B------:R-:W-:Y:S01]  /*3a50*/  VIADD R7, R10, 0xffffffe4 ;  /* 0xffffffe40a077836 */ /* 0x000fe20000000000 */
[----:B------:R-:W-:Y:S01]  /*3a60*/  SEL R5, RZ, 0x1fffe, P5 ;  /* 0x0001fffeff057807 */ /* 0x000fe20002800000 */
[----:B------:R-:W-:Y:S01]  /*3a70*/  STTM.x128 tmem[UR10], RZ ;  /* 0x000000ff000079ed */ /* 0x000fe200083c000a */
[----:B------:R-:W-:Y:S01]  /*3a80*/  ISETP.GE.U32.AND P5, PT, R0, 0x7fffffaa, PT ;  /* 0x7fffffaa0000780c */ /* 0x000fe20003fa6070 */
[----:B------:R-:W1:Y:S01]  /*3a90*/  FENCE.VIEW.ASYNC.T ;  /* 0x00000000000073c6 */ /* 0x000e620000000200 */
[----:B------:R-:W-:Y:S01]  /*3aa0*/  SEL R0, RZ, 0x4, P4 ;  /* 0x00000004ff007807 */ /* 0x000fe20002000000 */
[----:B-1----:R-:W-:Y:S01]  /*3ab0*/  BAR.SYNC.DEFER_BLOCKING 0x0 ;  /* 0x0000000000007b1d */ /* 0x002fe20000010000 */
[----:B------:R-:W-:Y:S01]  /*3ac0*/  ISETP.GE.U32.AND P4, PT, R3, 0x7fffffab, PT ;  /* 0x7fffffab0300780c */ /* 0x000fe20003f86070 */
[----:B------:R-:W-:Y:S01]  /*3ad0*/  VIADD R14, R10, 0xffffffe0 ;  /* 0xffffffe00a0e7836 */ /* 0x000fe20000000000 */
[----:B------:R-:W-:Y:S01]  /*3ae0*/  SEL R117, R9, R6, !P6 ;  /* 0x0000000609757207 */ /* 0x000fe20007000000 */
[----:B------:R-:W-:Y:S01]  /*3af0*/  IMAD.IADD R2, R2, 0x1, R5 ;  /* 0x0000000102027824 */ /* 0x000fe200078e0205 */
[----:B------:R-:W-:-:S02]  /*3b00*/  SEL R3, RZ, 0x7fff8, P1 ;  /* 0x0007fff8ff037807 */ /* 0x000fc40000800000 */
[----:B------:R-:W-:Y:S01]  /*3b10*/  ISETP.GE.U32.AND P1, PT, R4, 0x7fffffac, PT ;  /* 0x7fffffac0400780c */ /* 0x000fe20003f26070 */
[C---:B------:R-:W-:Y:S01]  /*3b20*/  VIADD R4, R10.reuse, 0xffffffe5 ;  /* 0xffffffe50a047836 */ /* 0x040fe20000000000 */
[----:B------:R-:W-:Y:S02]  /*3b30*/  SEL R6, RZ, 0x1, P3 ;  /* 0x00000001ff067807 */ /* 0x000fe40001800000 */
[----:B------:R-:W-:Y:S01]  /*3b40*/  ISETP.GE.U32.AND P3, PT, R7, 0x7fffffa5, PT ;  /* 0x7fffffa50700780c */ /* 0x000fe20003f66070 */
[C---:B------:R-:W-:Y:S01]  /*3b50*/  VIADD R7, R10.reuse, 0xffffffe6 ;  /* 0xffffffe60a077836 */ /* 0x040fe20000000000 */
[C---:B------:R-:W-:Y:S01]  /*3b60*/  SEL R113, R9.reuse, R12, !P6 ;  /* 0x0000000c09717207 */ /* 0x040fe20007000000 */
[----:B------:R-:W-:Y:S01]  /*3b70*/  VIADD R12, R10, 0xffffffe7 ;  /* 0xffffffe70a0c7836 */ /* 0x000fe20000000000 */
[C---:B------:R-:W-:Y:S02]  /*3b80*/  SEL R102, R9.reuse, R37, !P6 ;  /* 0x0000002509667207 */ /* 0x040fe40007000000 */
[----:B------:R-:W-:-:S02]  /*3b90*/  SEL R145, R9, R145, !P6 ;  /* 0x0000009109917207 */ /* 0x000fc40007000000 */
[C---:B------:R-:W-:Y:S02]  /*3ba0*/  SEL R150, R9.reuse, R150, !P6 ;  /* 0x0000009609967207 */ /* 0x040fe40007000000 */
[C---:B------:R-:W-:Y:S02]  /*3bb0*/  SEL R151, R9.reuse, R151, !P6 ;  /* 0x0000009709977207 */ /* 0x040fe40007000000 */
[C---:B------:R-:W-:Y:S01]  /*3bc0*/  SEL R153, R9.reuse, R153, !P6 ;  /* 0x0000009909997207 */ /* 0x040fe20007000000 */
[----:B------:R-:W1:Y:S02]  /*3bd0*/  FENCE.VIEW.ASYNC.S ;  /* 0x00000000000073c6 */ /* 0x000e640000000000 */
[----:B-1----:R1:W0:Y:S01]  /*3be0*/  @!UP2 SYNCS.EXCH.64 URZ, [UR11], UR6 ;  /* 0x000000060bffa5b2 */ /* 0x0022220008000100 */
[C---:B------:R-:W-:Y:S02]  /*3bf0*/  SEL R154, R9.reuse, R154, !P6 ;  /* 0x0000009a099a7207 */ /* 0x040fe40007000000 */
[----:B------:R-:W-:-:S02]  /*3c00*/  SEL R155, R9, R155, !P6 ;  /* 0x0000009b099b7207 */ /* 0x000fc40007000000 */
[C---:B------:R-:W-:Y:S02]  /*3c10*/  SEL R156, R9.reuse, R156, !P6 ;  /* 0x0000009c099c7207 */ /* 0x040fe40007000000 */
[C---:B------:R-:W-:Y:S02]  /*3c20*/  SEL R157, R9.reuse, R157, !P6 ;  /* 0x0000009d099d7207 */ /* 0x040fe40007000000 */
[C---:B------:R-:W-:Y:S02]  /*3c30*/  SEL R158, R9.reuse, R158, !P6 ;  /* 0x0000009e099e7207 */ /* 0x040fe40007000000 */
[C---:B------:R-:W-:Y:S02]  /*3c40*/  SEL R133, R9.reuse, R133, !P6 ;  /* 0x0000008509857207 */ /* 0x040fe40007000000 */
        /* <DEDUP_REMOVED lines=30> */
[C---:B------:R-:W-:Y:S01]  /*3e30*/  SEL R115, R9.reuse, R15, !P6 ;  /* 0x0000000f09737207 */ /* 0x040fe20007000000 */
[C---:B------:R-:W-:Y:S01]  /*3e40*/  VIADD R15, R10.reuse, 0xffffffe3 ;  /* 0xffffffe30a0f7836 */ /* 0x040fe20000000000 */
[C---:B------:R-:W-:Y:S01]  /*3e50*/  SEL R114, R9.reuse, R17, !P6 ;  /* 0x0000001109727207 */ /* 0x040fe20007000000 */
[----:B------:R-:W-:Y:S01]  /*3e60*/  VIADD R17, R10, 0xffffffe2 ;  /* 0xffffffe20a117836 */ /* 0x000fe20000000000 */
[----:B------:R-:W-:-:S02]  /*3e70*/  SEL R112, R9, R19, !P6 ;  /* 0x0000001309707207 */ /* 0x000fc40007000000 */
[C---:B------:R-:W-:Y:S02]  /*3e80*/  SEL R111, R9.reuse, R21, !P6 ;  /* 0x00000015096f7207 */ /* 0x040fe40007000000 */
[C---:B------:R-:W-:Y:S01]  /*3e90*/  SEL R110, R9.reuse, R23, !P6 ;  /* 0x00000017096e7207 */ /* 0x040fe20007000000 */
[----:B--2---:R-:W-:Y:S01]  /*3ea0*/  IMAD R23, R52, 0x1e, RZ ;  /* 0x0000001e34177824 */ /* 0x004fe200078e02ff */
        /* <DEDUP_REMOVED lines=11> */
[----:B------:R-:W-:Y:S02]  /*3f60*/  SEL R37, R9, R49, !P6 ;  /* 0x0000003109257207 */ /* 0x000fe40007000000 */
[----:B------:R-:W-:Y:S02]  /*3f70*/  SEL R9, RZ, 0x1fffe, P5 ;  /* 0x0001fffeff097807 */ /* 0x000fe40002800000 */
[----:B------:R-:W-:Y:S02]  /*3f80*/  ISETP.GE.U32.AND P6, PT, R4, 0x7fffffa6, PT ;  /* 0x7fffffa60400780c */ /* 0x000fe40003fc6070 */
[----:B------:R-:W-:Y:S01]  /*3f90*/  ISETP.GE.U32.AND P5, PT, R7, 0x7fffffa7, PT ;  /* 0x7fffffa70700780c */ /* 0x000fe20003fa6070 */
[----:B------:R-:W-:Y:S01]  /*3fa0*/  IMAD.IADD R6, R6, 0x1, R9 ;  /* 0x0000000106067824 */ /* 0x000fe200078e0209 */
[----:B------:R-:W-:-:S02]  /*3fb0*/  SEL R7, RZ, 0x7fff8, P1 ;  /* 0x0007fff8ff077807 */ /* 0x000fc40000800000 */
[----:B------:R-:W-:Y:S02]  /*3fc0*/  ISETP.GE.U32.AND P1, PT, R12, 0x7fffffa8, PT ;  /* 0x7fffffa80c00780c */ /* 0x000fe40003f26070 */
[----:B------:R-:W-:Y:S02]  /*3fd0*/  SEL R4, RZ, 0x4, P4 ;  /* 0x00000004ff047807 */ /* 0x000fe40002000000 */
[----:B------:R-:W-:Y:S02]  /*3fe0*/  SEL R12, RZ, 0x1, P3 ;  /* 0x00000001ff0c7807 */ /* 0x000fe40001800000 */
[----:B------:R-:W-:Y:S02]  /*3ff0*/  SEL R13, RZ, 0x1fffe, P6 ;  /* 0x0001fffeff0d7807 */ /* 0x000fe40003000000 */
[----:B------:R-:W-:Y:S02]  /*4000*/  ISETP.GE.U32.AND P3, PT, R8, 0x7fffffa2, PT ;  /* 0x7fffffa20800780c */ /* 0x000fe40003f66070 */
[----:B------:R-:W-:Y:S01]  /*4010*/  ISETP.GE.U32.AND P4, PT, R14, 0x7fffffa1, PT ;  /* 0x7fffffa10e00780c */ /* 0x000fe20003f86070 */
[----:B------:R-:W-:Y:S01]  /*4020*/  IMAD.IADD R12, R12, 0x1, R13 ;  /* 0x000000010c0c7824 */ /* 0x000fe200078e020d */
[----:B------:R-:W-:-:S02]  /*4030*/  SEL R14, RZ, 0x1fffe, P3 ;  /* 0x0001fffeff0e7807 */ /* 0x000fc40001800000 */
[----:B------:R-:W-:Y:S02]  /*4040*/  SEL R5, RZ, 0x1, P4 ;  /* 0x00000001ff057807 */ /* 0x000fe40002000000 */
[----:B------:R-:W-:Y:S02]  /*4050*/  LOP3.LUT R2, R2, 0x3, RZ, 0xc0, !PT ;  /* 0x0000000302027812 */ /* 0x000fe400078ec0ff */
[----:B------:R-:W-:Y:S01]  /*4060*/  LOP3.LUT R6, R6, 0x3, RZ, 0xc0, !PT ;  /* 0x0000000306067812 */ /* 0x000fe200078ec0ff */
[----:B------:R-:W-:Y:S01]  /*4070*/  IMAD.IADD R14, R5, 0x1, R14 ;  /* 0x00000001050e7824 */ /* 0x000fe200078e020e */
[----:B------:R-:W-:Y:S02]  /*4080*/  IADD3 R0, PT, PT, R2, R3, R0 ;  /* 0x0000000302007210 */ /* 0x000fe40007ffe000 */
[----:B------:R-:W-:Y:S02]  /*4090*/  SEL R8, RZ, 0x4, P5 ;  /* 0x00000004ff087807 */ /* 0x000fe40002800000 */
[----:B------:R-:W-:-:S02]  /*40a0*/  SEL R3, RZ, 0x7fff8, P1 ;  /* 0x0007fff8ff037807 */ /* 0x000fc40000800000 */
[----:B------:R-:W-:Y:S02]  /*40b0*/  LOP3.LUT R12, R12, 0x3, RZ, 0xc0, !PT ;  /* 0x000000030c0c7812 */ /* 0x000fe400078ec0ff */
[----:B------:R-:W-:Y:S01]  /*40c0*/  IADD3 R4, PT, PT, R6, R7, R4 ;  /* 0x0000000706047210 */ /* 0x000fe20007ffe004 */
[----:B------:R-:W-:Y:S01]  /*40d0*/  VIADD R6, R10, 0xfffffffe ;  /* 0xfffffffe0a067836 */ /* 0x000fe20000000000 */
[----:B------:R-:W-:Y:S02]  /*40e0*/  ISETP.GE.U32.AND P5, PT, R17, 0x7fffffa3, PT ;  /* 0x7fffffa31100780c */ /* 0x000fe40003fa6070 */
[----:B------:R-:W-:Y:S02]  /*40f0*/  ISETP.GE.U32.AND P3, PT, R15, 0x7fffffa4, PT ;  /* 0x7fffffa40f00780c */ /* 0x000fe40003f66070 */
[----:B------:R-:W-:Y:S01]  /*4100*/  IADD3 R8, PT, PT, R12, R3, R8 ;  /* 0x000000030c087210 */ /* 0x000fe20007ffe008 */
[----:B------:R-:W-:Y:S01]  /*4110*/  IMAD.SHL.U32 R3, R4, 0x100, RZ ;  /* 0x0000010004037824 */ /* 0x000fe200078e00ff */
[----:B------:R-:W-:Y:S01]  /*4120*/  SEL R2, RZ, 0x4, P5 ;  /* 0x00000004ff027807 */ /* 0x000fe20002800000 */
[----:B------:R-:W-:Y:S01]  /*4130*/  VIADD R4, R10, 0xffffffff ;  /* 0xffffffff0a047836 */ /* 0x000fe20000000000 */
[----:B------:R-:W-:-:S02]  /*4140*/  SEL R5, RZ, 0x7fff8, P3 ;  /* 0x0007fff8ff057807 */ /* 0x000fc40001800000 */
[----:B------:R-:W-:Y:S02]  /*4150*/  LOP3.LUT R14, R14, 0x3, RZ, 0xc0, !PT ;  /* 0x000000030e0e7812 */ /* 0x000fe400078ec0ff */
[----:B------:R-:W-:Y:S02]  /*4160*/  LOP3.LUT R3, R3, 0xf00, RZ, 0xe2, !PT ;  /* 0x00000f0003037812 */ /* 0x000fe400078ee2ff */
[----:B------:R-:W-:Y:S02]  /*4170*/  IADD3 R2, PT, PT, R14, R5, R2 ;  /* 0x000000050e027210 */ /* 0x000fe40007ffe002 */
[----:B------:R-:W-:Y:S01]  /*4180*/  ISETP.GE.U32.AND P1, PT, R4, 0x7fffffc0, PT ;  /* 0x7fffffc00400780c */ /* 0x000fe20003f26070 */
[----:B------:R-:W-:Y:S01]  /*4190*/  IMAD R0, R0, 0x1000, R3 ;  /* 0x0000100000007824 */ /* 0x000fe200078e0203 */
[----:B------:R-:W-:Y:S01]  /*41a0*/  LOP3.LUT R5, R2, 0xf, RZ, 0xc0, !PT ;  /* 0x0000000f02057812 */ /* 0x000fe200078ec0ff */
[----:B------:R-:W-:Y:S01]  /*41b0*/  IMAD R3, R16, R11, RZ ;  /* 0x0000000b10037224 */ /* 0x000fe200078e02ff */
[----:B------:R-:W-:-:S03]  /*41c0*/  ISETP.GE.U32.AND P5, PT, R6, 0x7fffffbf, PT ;  /* 0x7fffffbf0600780c */ /* 0x000fc60003fa6070 */
[----:B------:R-:W-:Y:S02]  /*41d0*/  IMAD R5, R8, 0x10, R5 ;  /* 0x0000001008057824 */ /* 0x000fe400078e0205 */
[----:B------:R-:W-:-:S03]  /*41e0*/  IMAD.SHL.U32 R36, R3, 0x2, RZ ;  /* 0x0000000203247824 */ /* 0x000fc600078e00ff */
[----:B------:R-:W-:Y:S02]  /*41f0*/  LOP3.LUT R5, R5, 0xff, RZ, 0xc0, !PT ;  /* 0x000000ff05057812 */ /* 0x000fe400078ec0ff */
[----:B---3--:R-:W-:-:S03]  /*4200*/  IADD3 R54, P3, PT, R36, UR12, RZ ;  /* 0x0000000c24367c10 */ /* 0x008fc6000ff7e0ff */
[----:B------:R-:W-:Y:S01]  /*4210*/  IMAD.IADD R0, R0, 0x1, R5 ;  /* 0x0000000100007824 */ /* 0x000fe200078e0205 */
[----:B------:R-:W-:Y:S01]  /*4220*/  LEA.HI.X.SX32 R55, R3, UR13, 0x1, P3 ;  /* 0x0000000d03377c11 */ /* 0x000fe200098f0eff */
[----:B0-----:R-:W-:Y:S01]  /*4230*/  BAR.SYNC.DEFER_BLOCKING 0x0 ;  /* 0x0000000000007b1d */ /* 0x001fe20000010000 */
[----:B------:R-:W-:Y:S02]  /*4240*/  IMAD R5, R52, 0xf, RZ ;  /* 0x0000000f34057824 */ /* 0x000fe400078e02ff */
[----:B------:R-:W-:Y:S01]  /*4250*/  LOP3.LUT R11, R0, 0xffff, RZ, 0xc0, !PT ;  /* 0x0000ffff000b7812 */ /* 0x000fe200078ec0ff */
[----:B------:R-:W-:Y:S02]  /*4260*/  IMAD.SHL.U32 R0, R52, 0x2, RZ ;  /* 0x0000000234007824 */ /* 0x000fe400078e00ff */
[----:B------:R-:W-:Y:S01]  /*4270*/  VIADD R2, R10, 0xfffffffd ;  /* 0xfffffffd0a027836 */ /* 0x000fe20000000000 */
[----:B------:R-:W-:Y:S02]  /*4280*/  PRMT R192, RZ, 0x7610, R192 ;  /* 0x00007610ffc07816 */ /* 0x000fe400000000c0 */
[----:B------:R-:W-:-:S02]  /*4290*/  IADD3 R4, P3, PT, R0, R54, RZ ;  /* 0x0000003600047210 */ /* 0x000fc40007f7e0ff */
[----:B------:R-:W-:Y:S02]  /*42a0*/  SHF.R.U32.HI R6, RZ, 0xe, R11 ;  /* 0x0000000eff067819 */ /* 0x000fe4000001160b */
[----:B------:R-:W-:Y:S01]  /*42b0*/  PRMT R206, RZ, 0x7610, R206 ;  /* 0x00007610ffce7816 */ /* 0x000fe200000000ce */
[----:B------:R-:W-:Y:S01]  /*42c0*/  IMAD R25, R52, 0x22, RZ ;  /* 0x0000002234197824 */ /* 0x000fe200078e02ff */
[----:B------:R-:W5:Y:S01]  /*42d0*/  @!P1 LDG.E.U16 R205, desc[UR22][R54.64] ;  /* 0x0000001636cd9981 */ /* 0x000f62000c1e1500 */
[----:B------:R-:W-:-:S04]  /*42e0*/  IADD3 R8, P1, PT, R23, R54, RZ ;  /* 0x0000003617087210 */ /* 0x000fc80007f3e0ff */
[-C--:B------:R-:W-:Y:S02]  /*42f0*/  LEA.HI.X.SX32 R9, R5, R55.reuse, 0x1, P1 ;  /* 0x0000003705097211 */ /* 0x080fe400008f0eff */
[----:B------:R-:W-:Y:S01]  /*4300*/  ISETP.GE.U32.AND P1, PT, R2, 0x7fffffbe, PT ;  /* 0x7fffffbe0200780c */ /* 0x000fe20003f26070 */
[----:B------:R-:W-:Y:S01]  /*4310*/  VIADD R2, R10, 0xfffffffb ;  /* 0xfffffffb0a027836 */ /* 0x000fe20000000000 */
[----:B------:R-:W-:Y:S01]  /*4320*/  LEA.HI.X.SX32 R5, R52, R55, 0x1, P3 ;  /* 0x0000003734057211 */ /* 0x000fe200018f0eff */
[----:B------:R0:W5:Y:S01]  /*4330*/  @!P0 LDG.E.U16 R192, desc[UR22][R8.64] ;  /* 0x0000001608c08981 */ /* 0x000162000c1e1500 */
[----:B------:R-:W-:Y:S02]  /*4340*/  LOP3.LUT P3, RZ, R6, 0x1, RZ, 0xc0, !PT ;  /* 0x0000000106ff7812 */ /* 0x000fe4000786c0ff */
[CC--:B------:R-:W-:Y:S01]  /*4350*/  LEA R6, P0, R52.reuse, R54.reuse, 0x2 ;  /* 0x0000003634067211 */ /* 0x0c0fe200078010ff */
[----:B------:R2:W5:Y:S01]  /*4360*/  @!P5 LDG.E.U16 R206, desc[UR22][R4.64] ;  /* 0x0000001604ced981 */ /* 0x000562000c1e1500 */
[C---:B------:R-:W-:Y:S01]  /*4370*/  IMAD R13, R52.reuse, 0x11, RZ ;  /* 0x00000011340d7824 */ /* 0x040fe200078e02ff */
[----:B------:R-:W-:Y:S01]  /*4380*/  PRMT R207, RZ, 0x7610, R207 ;  /* 0x00007610ffcf7816 */ /* 0x000fe200000000cf */
[----:B------:R-:W-:Y:S01]  /*4390*/  IMAD R39, R52, 0x24, RZ ;  /* 0x0000002434277824 */ /* 0x000fe200078e02ff */
[----:B------:R-:W-:-:S02]  /*43a0*/  IADD3 R14, P5, PT, R25, R54, RZ ;  /* 0x00000036190e7210 */ /* 0x000fc40007fbe0ff */
[-C--:B------:R-:W-:Y:S02]  /*43b0*/  LEA.HI.X.SX32 R7, R0, R55.reuse, 0x1, P0 ;  /* 0x0000003700077211 */ /* 0x080fe400000f0eff */
[----:B------:R-:W-:Y:S02]  /*43c0*/  ISETP.GE.U32.AND P6, PT, R2, 0x7fffffbc, PT ;  /* 0x7fffffbc0200780c */ /* 0x000fe40003fc6070 */
[----:B------:R-:W-:Y:S01]  /*43d0*/  SHF.R.U32.HI R2, RZ, 0xd, R11 ;  /* 0x0000000dff027819 */ /* 0x000fe2000001160b */
[----:B------:R3:W5:Y:S01]  /*43e0*/  @!P1 LDG.E.U16 R207, desc[UR22][R6.64] ;  /* 0x0000001606cf9981 */ /* 0x000762000c1e1500 */
[----:B------:R-:W-:Y:S01]  /*43f0*/  LEA.HI.X.SX32 R15, R13, R55, 0x1, P5 ;  /* 0x000000370d0f7211 */ /* 0x000fe200028f0eff */
[----:B------:R-:W-:Y:S01]  /*4400*/  IMAD R45, R52, 0x12, RZ ;  /* 0x00000012342d7824 */ /* 0x000fe200078e02ff */
[----:B------:R-:W-:Y:S02]  /*4410*/  LOP3.LUT P5, RZ, R2, 0x1, RZ, 0xc0, !PT ;  /* 0x0000000102ff7812 */ /* 0x000fe400078ac0ff */
[----:B0-----:R-:W-:-:S02]  /*4420*/  IADD3 R8, P1, PT, R39, R54, RZ ;  /* 0x0000003627087210 */ /* 0x001fc40007f3e0ff */
[----:B------:R-:W-:Y:S02]  /*4430*/  SHF.R.U32.HI R13, RZ, 0xc, R11 ;  /* 0x0000000cff0d7819 */ /* 0x000fe4000001160b */
[-C--:B------:R-:W-:Y:S02]  /*4440*/  LEA.HI.X.SX32 R9, R45, R55.reuse, 0x1, P1 ;  /* 0x000000372d097211 */ /* 0x080fe400008f0eff */
[----:B------:R-:W-:Y:S01]  /*4450*/  LOP3.LUT P1, RZ, R13, 0x1, RZ, 0xc0, !PT ;  /* 0x000000010dff7812 */ /* 0x000fe2000782c0ff */
[----:B------:R-:W-:Y:S01]  /*4460*/  IMAD.SHL.U32 R218, R52, 0x4, RZ ;  /* 0x0000000434da7824 */ /* 0x000fe200078e00ff */
[----:B------:R-:W-:Y:S01]  /*4470*/  PRMT R13, RZ, 0x7610, R13 ;  /* 0x00007610ff0d7816 */ /* 0x000fe2000000000d */
[----:B------:R-:W-:Y:S01]  /*4480*/  VIADD R2, R10, 0xfffffff5 ;  /* 0xfffffff50a027836 */ /* 0x000fe20000000000 */
[C---:B--2---:R-:W-:Y:S01]  /*4490*/  LEA R4, P0, R52.reuse, R54, 0x3 ;  /* 0x0000003634047211 */ /* 0x044fe200078018ff */
[C---:B------:R-:W-:Y:S01]  /*44a0*/  IMAD R29, R52.reuse, 0x26, RZ ;  /* 0x00000026341d7824 */ /* 0x040fe200078e02ff */
[----:B------:R-:W-:Y:S01]  /*44b0*/  PRMT R12, RZ, 0x7610, R12 ;  /* 0x00007610ff0c7816 */ /* 0x000fe2000000000c */
[----:B---3--:R-:W-:Y:S01]  /*44c0*/  IMAD R7, R52, 0x13, RZ ;  /* 0x0000001334077824 */ /* 0x008fe200078e02ff */
[----:B------:R-:W-:Y:S01]  /*44d0*/  LEA.HI.X.SX32 R5, R218, R55, 0x1, P0 ;  /* 0x00000037da057211 */ /* 0x000fe200000f0eff */
[----:B------:R-:W5:Y:S01]  /*44e0*/  @P5 LDG.E.U16 R13, desc[UR22][R8.64] ;  /* 0x00000016080d5981 */ /* 0x000f62000c1e1500 */
[----:B------:R-:W-:-:S02]  /*44f0*/  ISETP.GE.U32.AND P0, PT, R2, 0x7fffffb6, PT ;  /* 0x7fffffb60200780c */ /* 0x000fc40003f06070 */
[-C--:B------:R-:W-:Y:S01]  /*4500*/  IADD3 R6, P5, PT, R29, R54.reuse, RZ ;  /* 0x000000361d067210 */ /* 0x080fe20007fbe0ff */
[----:B------:R0:W5:Y:S01]  /*4510*/  @P3 LDG.E.U16 R12, desc[UR22][R14.64] ;  /* 0x000000160e0c3981 */ /* 0x000162000c1e1500 */
[----:B------:R-:W-:Y:S02]  /*4520*/  SHF.R.U32.HI R2, RZ, 0xb, R11 ;  /* 0x0000000bff027819 */ /* 0x000fe4000001160b */
[----:B------:R-:W-:Y:S02]  /*4530*/  PRMT R199, RZ, 0x7610, R199 ;  /* 0x00007610ffc77816 */ /* 0x000fe400000000c7 */
[----:B------:R-:W-:Y:S01]  /*4540*/  PRMT R190, RZ, 0x7610, R190 ;  /* 0x00007610ffbe7816 */ /* 0x000fe200000000be */
[----:B------:R-:W-:Y:S01]  /*4550*/  IMAD R27, R52, 0x28, RZ ;  /* 0x00000028341b7824 */ /* 0x000fe200078e02ff */
[----:B------:R-:W-:Y:S02]  /*4560*/  LEA.HI.X.SX32 R7, R7, R55, 0x1, P5 ;  /* 0x0000003707077211 */ /* 0x000fe400028f0eff */
[----:B------:R-:W-:Y:S01]  /*4570*/  LOP3.LUT P3, RZ, R2, 0x1, RZ, 0xc0, !PT ;  /* 0x0000000102ff7812 */ /* 0x000fe2000786c0ff */
[C---:B0-----:R-:W-:Y:S01]  /*4580*/  IMAD R15, R52.reuse, 0x14, RZ ;  /* 0x00000014340f7824 */ /* 0x041fe200078e02ff */
[----:B------:R-:W-:Y:S01]  /*4590*/  SHF.R.U32.HI R2, RZ, 0xf, R11 ;  /* 0x0000000fff027819 */ /* 0x000fe2000001160b */
[----:B------:R0:W5:Y:S01]  /*45a0*/  @!P6 LDG.E.U16 R199, desc[UR22][R4.64] ;  /* 0x0000001604c7e981 */ /* 0x000162000c1e1500 */
[----:B------:R-:W-:Y:S01]  /*45b0*/  IMAD R222, R52, 0xa, RZ ;  /* 0x0000000a34de7824 */ /* 0x000fe200078e02ff */
[----:B------:R-:W-:-:S02]  /*45c0*/  IADD3 R8, P6, PT, R27, R54, RZ ;  /* 0x000000361b087210 */ /* 0x000fc40007fde0ff */
[----:B------:R2:W5:Y:S01]  /*45d0*/  @P1 LDG.E.U16 R190, desc[UR22][R6.64] ;  /* 0x0000001606be1981 */ /* 0x000562000c1e1500 */
[----:B------:R-:W-:Y:S02]  /*45e0*/  LOP3.LUT P1, RZ, R2, 0x1, RZ, 0xc0, !PT ;  /* 0x0000000102ff7812 */ /* 0x000fe4000782c0ff */
[----:B------:R-:W-:Y:S02]  /*45f0*/  SHF.R.U32.HI R2, RZ, 0xa, R11 ;  /* 0x0000000aff027819 */ /* 0x000fe4000001160b */
[C---:B0-----:R-:W-:Y:S02]  /*4600*/  IADD3 R4, P5, PT, R15.reuse, R54, RZ ;  /* 0x000000360f047210 */ /* 0x041fe40007fbe0ff */
[----:B------:R-:W-:Y:S02]  /*4610*/  PRMT R196, RZ, 0x7610, R196 ;  /* 0x00007610ffc47816 */ /* 0x000fe400000000c4 */
[-C--:B------:R-:W-:Y:S02]  /*4620*/  LEA.HI.X.SX32 R5, R222, R55.reuse, 0x1, P5 ;  /* 0x00000037de057211 */ /* 0x080fe400028f0eff */
[----:B------:R-:W-:-:S02]  /*4630*/  LEA.HI.X.SX32 R9, R15, R55, 0x1, P6 ;  /* 0x000000370f097211 */ /* 0x000fc400030f0eff */
[----:B------:R-:W-:Y:S01]  /*4640*/  PRMT R14, RZ, 0x7610, R14 ;  /* 0x00007610ff0e7816 */ /* 0x000fe2000000000e */
[----:B------:R-:W-:Y:S01]  /*4650*/  IMAD R43, R52, 0x2a, RZ ;  /* 0x0000002a342b7824 */ /* 0x000fe200078e02ff */
[----:B------:R-:W-:Y:S01]  /*4660*/  LOP3.LUT P6, RZ, R2, 0x1, RZ, 0xc0, !PT ;  /* 0x0000000102ff7812 */ /* 0x000fe200078cc0ff */
[----:B------:R-:W-:Y:S01]  /*4670*/  VIADD R2, R10, 0xfffffffa ;  /* 0xfffffffa0a027836 */ /* 0x000fe20000000000 */
[----:B------:R0:W5:Y:S01]  /*4680*/  @!P0 LDG.E.U16 R196, desc[UR22][R4.64] ;  /* 0x0000001604c48981 */ /* 0x000162000c1e1500 */
[C---:B--2---:R-:W-:Y:S01]  /*4690*/  IMAD.SHL.U32 R7, R52.reuse, 0x10, RZ ;  /* 0x0000001034077824 */ /* 0x044fe200078e00ff */
[CC--:B------:R-:W-:Y:S01]  /*46a0*/  LEA R6, P0, R52.reuse, R54.reuse, 0x5 ;  /* 0x0000003634067211 */ /* 0x0c0fe200078028ff */
[----:B------:R-:W-:Y:S01]  /*46b0*/  IMAD R15, R52, 0x15, RZ ;  /* 0x00000015340f7824 */ /* 0x000fe200078e02ff */
[----:B------:R2:W5:Y:S01]  /*46c0*/  @P3 LDG.E.U16 R14, desc[UR22][R8.64] ;  /* 0x00000016080e3981 */ /* 0x000562000c1e1500 */
[----:B------:R-:W-:Y:S02]  /*46d0*/  IADD3 R16, P5, PT, R43, R54, RZ ;  /* 0x000000362b107210 */ /* 0x000fe40007fbe0ff */
[----:B------:R-:W-:-:S02]  /*46e0*/  ISETP.GE.U32.AND P3, PT, R2, 0x7fffffbb, PT ;  /* 0x7fffffbb0200780c */ /* 0x000fc40003f66070 */
[----:B------:R-:W-:Y:S02]  /*46f0*/  SHF.R.U32.HI R2, RZ, 0x9, R11 ;  /* 0x00000009ff027819 */ /* 0x000fe4000001160b */
[----:B------:R-:W-:Y:S01]  /*4700*/  PRMT R191, RZ, 0x7610, R191 ;  /* 0x00007610ffbf7816 */ /* 0x000fe200000000bf */
[----:B------:R-:W-:Y:S01]  /*4710*/  IMAD R67, R52, 0x2c, RZ ;  /* 0x0000002c34437824 */ /* 0x000fe200078e02ff */
[-C--:B------:R-:W-:Y:S02]  /*4720*/  LEA.HI.X.SX32 R7, R7, R55.reuse, 0x1, P0 ;  /* 0x0000003707077211 */ /* 0x080fe400000f0eff */
[----:B------:R-:W-:Y:S02]  /*4730*/  LEA.HI.X.SX32 R17, R15, R55, 0x1, P5 ;  /* 0x000000370f117211 */ /* 0x000fe400028f0eff */
[----:B------:R-:W-:Y:S01]  /*4740*/  LOP3.LUT P5, RZ, R2, 0x1, RZ, 0xc0, !PT ;  /* 0x0000000102ff7812 */ /* 0x000fe200078ac0ff */
[----:B------:R-:W-:Y:S01]  /*4750*/  IMAD R221, R52, 0x5, RZ ;  /* 0x0000000534dd7824 */ /* 0x000fe200078e02ff */
[----:B------:R3:W5:Y:S01]  /*4760*/  @P1 LDG.E.U16 R191, desc[UR22][R6.64] ;  /* 0x0000001606bf1981 */ /* 0x000762000c1e1500 */
[-C--:B0-----:R-:W-:Y:S01]  /*4770*/  IADD3 R4, P0, PT, R222, R54.reuse, RZ ;  /* 0x00000036de047210 */ /* 0x081fe20007f1e0ff */
[----:B------:R-:W-:Y:S01]  /*4780*/  IMAD R47, R52, 0x16, RZ ;  /* 0x00000016342f7824 */ /* 0x000fe200078e02ff */
[----:B--2---:R-:W-:Y:S01]  /*4790*/  IADD3 R8, P1, PT, R67, R54, RZ ;  /* 0x0000003643087210 */ /* 0x004fe20007f3e0ff */
[----:B------:R-:W-:Y:S01]  /*47a0*/  VIADD R2, R10, 0xfffffff3 ;  /* 0xfffffff30a027836 */ /* 0x000fe20000000000 */
[----:B------:R-:W-:-:S02]  /*47b0*/  PRMT R15, RZ, 0x7610, R15 ;  /* 0x00007610ff0f7816 */ /* 0x000fc4000000000f */
[----:B------:R-:W-:Y:S01]  /*47c0*/  PRMT R200, RZ, 0x7610, R200 ;  /* 0x00007610ffc87816 */ /* 0x000fe200000000c8 */
[C---:B------:R-:W-:Y:S01]  /*47d0*/  IMAD R41, R52.reuse, 0x2e, RZ ;  /* 0x0000002e34297824 */ /* 0x040fe200078e02ff */
[----:B------:R-:W-:Y:S02]  /*47e0*/  SHF.R.U32.HI R18, RZ, 0x8, R11 ;  /* 0x00000008ff127819 */ /* 0x000fe4000001160b */
[-C--:B------:R-:W-:Y:S02]  /*47f0*/  LEA.HI.X.SX32 R5, R221, R55.reuse, 0x1, P0 ;  /* 0x00000037dd057211 */ /* 0x080fe400000f0eff */
[----:B------:R-:W-:Y:S01]  /*4800*/  PRMT R188, RZ, 0x7610, R188 ;  /* 0x00007610ffbc7816 */ /* 0x000fe200000000bc */
[----:B------:R-:W-:Y:S01]  /*4810*/  IMAD R19, R52, 0x18, RZ ;  /* 0x0000001834137824 */ /* 0x000fe200078e02ff */
[----:B------:R-:W-:Y:S01]  /*4820*/  LEA.HI.X.SX32 R9, R47, R55, 0x1, P1 ;  /* 0x000000372f097211 */ /* 0x000fe200008f0eff */
[----:B------:R0:W5:Y:S01]  /*4830*/  @P6 LDG.E.U16 R15, desc[UR22][R16.64] ;  /* 0x00000016100f6981 */ /* 0x000162000c1e1500 */
[----:B------:R-:W-:Y:S01]  /*4840*/  ISETP.GE.U32.AND P0, PT, R2, 0x7fffffb4, PT ;  /* 0x7fffffb40200780c */ /* 0x000fe20003f06070 */
[----:B---3--:R-:W-:Y:S01]  /*4850*/  IMAD R7, R52, 0x17, RZ ;  /* 0x0000001734077824 */ /* 0x008fe200078e02ff */
[----:B------:R-:W-:Y:S01]  /*4860*/  LOP3.LUT P1, RZ, R18, 0x1, RZ, 0xc0, !PT ;  /* 0x0000000112ff7812 */ /* 0x000fe2000782c0ff */
[----:B------:R-:W5:Y:S01]  /*4870*/  @!P3 LDG.E.U16 R200, desc[UR22][R4.64] ;  /* 0x0000001604c8b981 */ /* 0x000f62000c1e1500 */
[----:B------:R-:W-:-:S03]  /*4880*/  IMAD R219, R52, 0xc, RZ ;  /* 0x0000000c34db7824 */ /* 0x000fc600078e02ff */
[----:B------:R2:W5:Y:S01]  /*4890*/  @P5 LDG.E.U16 R188, desc[UR22][R8.64] ;  /* 0x0000001608bc5981 */ /* 0x000562000c1e1500 */
[-C--:B------:R-:W-:Y:S02]  /*48a0*/  IADD3 R6, P5, PT, R19, R54.reuse, RZ ;  /* 0x0000003613067210 */ /* 0x080fe40007fbe0ff */
[----:B0-----:R-:W-:Y:S02]  /*48b0*/  IADD3 R16, P3, PT, R41, R54, RZ ;  /* 0x0000003629107210 */ /* 0x001fe40007f7e0ff */
[--C-:B------:R-:W-:Y:S02]  /*48c0*/  SHF.R.U32.HI R18, RZ, 0x7, R11.reuse ;  /* 0x00000007ff127819 */ /* 0x100fe4000001160b */
[----:B------:R-:W-:Y:S02]  /*48d0*/  SHF.R.U32.HI R2, RZ, 0x6, R11 ;  /* 0x00000006ff027819 */ /* 0x000fe4000001160b */
[----:B------:R-:W-:Y:S02]  /*48e0*/  LEA.HI.X.SX32 R17, R7, R55, 0x1, P3 ;  /* 0x0000003707117211 */ /* 0x000fe400018f0eff */
[----:B------:R-:W-:Y:S01]  /*48f0*/  PRMT R194, RZ, 0x7610, R194 ;  /* 0x00007610ffc27816 */ /* 0x000fe200000000c2 */
[----:B------:R-:W-:Y:S01]  /*4900*/  IMAD R31, R52, 0x30, RZ ;  /* 0x00000030341f7824 */ /* 0x000fe200078e02ff */
[----:B------:R-:W-:-:S02]  /*4910*/  PRMT R189, RZ, 0x7610, R189 ;  /* 0x00007610ffbd7816 */ /* 0x000fc400000000bd */
[-C--:B------:R-:W-:Y:S01]  /*4920*/  LEA.HI.X.SX32 R7, R219, R55.reuse, 0x1, P5 ;  /* 0x00000037db077211 */ /* 0x080fe200028f0eff */
[----:B------:R-:W-:Y:S01]  /*4930*/  IMAD R33, R52, 0x32, RZ ;  /* 0x0000003234217824 */ /* 0x000fe200078e02ff */
[----:B------:R-:W-:Y:S02]  /*4940*/  LOP3.LUT P5, RZ, R18, 0x1, RZ, 0xc0, !PT ;  /* 0x0000000112ff7812 */ /* 0x000fe400078ac0ff */
[----:B------:R-:W-:Y:S01]  /*4950*/  LOP3.LUT P3, RZ, R2, 0x1, RZ, 0xc0, !PT ;  /* 0x0000000102ff7812 */ /* 0x000fe2000786c0ff */
[----:B------:R-:W5:Y:S01]  /*4960*/  @!P0 LDG.E.U16 R194, desc[UR22][R6.64] ;  /* 0x0000001606c28981 */ /* 0x000f62000c1e1500 */
[-C--:B--2---:R-:W-:Y:S01]  /*4970*/  IADD3 R8, P0, PT, R31, R54.reuse, RZ ;  /* 0x000000361f087210 */ /* 0x084fe20007f1e0ff */
[----:B------:R-:W-:Y:S02]  /*4980*/  IMAD R5, R52, 0x19, RZ ;  /* 0x0000001934057824 */ /* 0x000fe400078e02ff */
[----:B------:R0:W5:Y:S01]  /*4990*/  @P1 LDG.E.U16 R189, desc[UR22][R16.64] ;  /* 0x0000001610bd1981 */ /* 0x000162000c1e1500 */
[C---:B------:R-:W-:Y:S01]  /*49a0*/  VIADD R4, R10.reuse, 0xfffffff9 ;  /* 0xfffffff90a047836 */ /* 0x040fe20000000000 */
[----:B------:R-:W-:Y:S01]  /*49b0*/  IADD3 R18, P1, PT, R33, R54, RZ ;  /* 0x0000003621127210 */ /* 0x000fe20007f3e0ff */
[----:B------:R-:W-:Y:S01]  /*49c0*/  VIADD R2, R10, 0xfffffffc ;  /* 0xfffffffc0a027836 */ /* 0x000fe20000000000 */
[-C--:B------:R-:W-:Y:S01]  /*49d0*/  LEA.HI.X.SX32 R9, R19, R55.reuse, 0x1, P0 ;  /* 0x0000003713097211 */ /* 0x080fe200000f0eff */
[----:B------:R-:W-:Y:S01]  /*49e0*/  IMAD R224, R52, 0x6, RZ ;  /* 0x0000000634e07824 */ /* 0x000fe200078e02ff */
[----:B------:R-:W-:-:S02]  /*49f0*/  LEA.HI.X.SX32 R19, R5, R55, 0x1, P1 ;  /* 0x0000003705137211 */ /* 0x000fc400008f0eff */
[----:B0-----:R-:W-:Y:S02]  /*4a00*/  PRMT R16, RZ, 0x7610, R16 ;  /* 0x00007610ff107816 */ /* 0x001fe40000000010 */
[----:B------:R-:W-:Y:S02]  /*4a10*/  PRMT R17, RZ, 0x7610, R17 ;  /* 0x00007610ff117816 */ /* 0x000fe40000000011 */
[----:B------:R-:W-:Y:S02]  /*4a20*/  ISETP.GE.U32.AND P1, PT, R4, 0x7fffffba, PT ;  /* 0x7fffffba0400780c */ /* 0x000fe40003f26070 */
[----:B------:R-:W-:Y:S01]  /*4a30*/  ISETP.GE.U32.AND P0, PT, R2, 0x7fffffbd, PT ;  /* 0x7fffffbd0200780c */ /* 0x000fe20003f06070 */
[----:B------:R-:W5:Y:S01]  /*4a40*/  @P5 LDG.E.U16 R16, desc[UR22][R8.64] ;  /* 0x0000001608105981 */ /* 0x000f62000c1e1500 */
[----:B------:R-:W-:Y:S01]  /*4a50*/  IMAD R215, R52, 0x3, RZ ;  /* 0x0000000334d77824 */ /* 0x000fe200078e02ff */
[-C--:B------:R-:W-:Y:S02]  /*4a60*/  IADD3 R6, P5, PT, R219, R54.reuse, RZ ;  /* 0x00000036db067210 */ /* 0x080fe40007fbe0ff */
[----:B------:R0:W5:Y:S01]  /*4a70*/  @P3 LDG.E.U16 R17, desc[UR22][R18.64] ;  /* 0x0000001612113981 */ /* 0x000162000c1e1500 */
[----:B------:R-:W-:-:S02]  /*4a80*/  IADD3 R4, P3, PT, R224, R54, RZ ;  /* 0x00000036e0047210 */ /* 0x000fc40007f7e0ff */
[----:B------:R-:W-:Y:S02]  /*4a90*/  SHF.R.U32.HI R2, RZ, 0x4, R11 ;  /* 0x00000004ff027819 */ /* 0x000fe4000001160b */
[----:B------:R-:W-:Y:S01]  /*4aa0*/  PRMT R201, RZ, 0x7610, R201 ;  /* 0x00007610ffc97816 */ /* 0x000fe200000000c9 */
[----:B------:R-:W-:Y:S01]  /*4ab0*/  IMAD R35, R52, 0x36, RZ ;  /* 0x0000003634237824 */ /* 0x000fe200078e02ff */
[----:B------:R-:W-:Y:S02]  /*4ac0*/  SHF.R.U32.HI R20, RZ, 0x5, R11 ;  /* 0x00000005ff147819 */ /* 0x000fe4000001160b */
[----:B------:R-:W-:Y:S02]  /*4ad0*/  PRMT R208, RZ, 0x7610, R208 ;  /* 0x00007610ffd07816 */ /* 0x000fe400000000d0 */
[-C--:B------:R-:W-:Y:S01]  /*4ae0*/  LEA.HI.X.SX32 R7, R224, R55.reuse, 0x1, P5 ;  /* 0x00000037e0077211 */ /* 0x080fe200028f0eff */
[----:B------:R-:W-:Y:S01]  /*4af0*/  IMAD R65, R52, 0x34, RZ ;  /* 0x0000003434417824 */ /* 0x000fe200078e02ff */
[----:B------:R-:W-:-:S02]  /*4b00*/  LEA.HI.X.SX32 R5, R215, R55, 0x1, P3 ;  /* 0x00000037d7057211 */ /* 0x000fc400018f0eff */
[----:B------:R-:W-:Y:S01]  /*4b10*/  LOP3.LUT P3, RZ, R2, 0x1, RZ, 0xc0, !PT ;  /* 0x0000000102ff7812 */ /* 0x000fe2000786c0ff */
[----:B------:R2:W5:Y:S01]  /*4b20*/  @!P1 LDG.E.U16 R201, desc[UR22][R6.64] ;  /* 0x0000001606c99981 */ /* 0x000562000c1e1500 */
[----:B------:R-:W-:Y:S01]  /*4b30*/  LOP3.LUT P5, RZ, R20, 0x1, RZ, 0xc0, !PT ;  /* 0x0000000114ff7812 */ /* 0x000fe200078ac0ff */
[C---:B------:R-:W-:Y:S01]  /*4b40*/  IMAD R21, R52.reuse, 0x1b, RZ ;  /* 0x0000001b34157824 */ /* 0x040fe200078e02ff */
[-C--:B------:R-:W-:Y:S01]  /*4b50*/  IADD3 R20, P1, PT, R35, R54.reuse, RZ ;  /* 0x0000003623147210 */ /* 0x080fe20007f3e0ff */
[----:B------:R3:W5:Y:S01]  /*4b60*/  @!P0 LDG.E.U16 R208, desc[UR22][R4.64] ;  /* 0x0000001604d08981 */ /* 0x000762000c1e1500 */
[----:B0-----:R-:W-:Y:S01]  /*4b70*/  IMAD R19, R52, 0x1a, RZ ;  /* 0x0000001a34137824 */ /* 0x001fe200078e02ff */
[----:B------:R-:W-:Y:S01]  /*4b80*/  IADD3 R8, P0, PT, R65, R54, RZ ;  /* 0x0000003641087210 */ /* 0x000fe20007f1e0ff */
[C---:B------:R-:W-:Y:S01]  /*4b90*/  VIADD R2, R10.reuse, 0xfffffff8 ;  /* 0xfffffff80a027836 */ /* 0x040fe20000000000 */
[----:B------:R-:W-:Y:S01]  /*4ba0*/  PRMT R63, RZ, 0x7610, R63 ;  /* 0x00007610ff3f7816 */ /* 0x000fe2000000003f */
[----:B------:R-:W-:Y:S01]  /*4bb0*/  VIADD R18, R10, 0xfffffff1 ;  /* 0xfffffff10a127836 */ /* 0x000fe20000000000 */
[-C--:B------:R-:W-:Y:S01]  /*4bc0*/  LEA.HI.X.SX32 R21, R21, R55.reuse, 0x1, P1 ;  /* 0x0000003715157211 */ /* 0x080fe200008f0eff */
[----:B------:R-:W-:Y:S01]  /*4bd0*/  IMAD R216, R52, 0xe, RZ ;  /* 0x0000000e34d87824 */ /* 0x000fe200078e02ff */
[----:B------:R-:W-:-:S02]  /*4be0*/  LEA.HI.X.SX32 R9, R19, R55, 0x1, P0 ;  /* 0x0000003713097211 */ /* 0x000fc400000f0eff */
[----:B------:R-:W-:Y:S01]  /*4bf0*/  PRMT R62, RZ, 0x7610, R62 ;  /* 0x00007610ff3e7816 */ /* 0x000fe2000000003e */
[----:B------:R-:W-:Y:S01]  /*4c00*/  IMAD R49, R52, 0x1c, RZ ;  /* 0x0000001c34317824 */ /* 0x000fe200078e02ff */
[----:B------:R-:W-:Y:S01]  /*4c10*/  ISETP.GE.U32.AND P0, PT, R2, 0x7fffffb9, PT ;  /* 0x7fffffb90200780c */ /* 0x000fe20003f06070 */
[----:B------:R-:W5:Y:S01]  /*4c20*/  @P3 LDG.E.U16 R63, desc[UR22][R20.64] ;  /* 0x00000016143f3981 */ /* 0x000f62000c1e1500 */
[----:B------:R-:W-:Y:S01]  /*4c30*/  ISETP.GE.U32.AND P1, PT, R18, 0x7fffffb2, PT ;  /* 0x7fffffb21200780c */ /* 0x000fe20003f26070 */
[----:B------:R-:W-:Y:S01]  /*4c40*/  IMAD R214, R52, 0x7, RZ ;  /* 0x0000000734d67824 */ /* 0x000fe200078e02ff */
[-C--:B--2---:R-:W-:Y:S01]  /*4c50*/  IADD3 R6, P3, PT, R216, R54.reuse, RZ ;  /* 0x00000036d8067210 */ /* 0x084fe20007f7e0ff */
[----:B------:R0:W5:Y:S01]  /*4c60*/  @P5 LDG.E.U16 R62, desc[UR22][R8.64] ;  /* 0x00000016083e5981 */ /* 0x000162000c1e1500 */
[----:B---3--:R-:W-:Y:S02]  /*4c70*/  IADD3 R4, P5, PT, R49, R54, RZ ;  /* 0x0000003631047210 */ /* 0x008fe40007fbe0ff */
[----:B------:R-:W-:Y:S01]  /*4c80*/  PRMT R204, RZ, 0x7610, R204 ;  /* 0x00007610ffcc7816 */ /* 0x000fe200000000cc */
[----:B------:R-:W-:Y:S01]  /*4c90*/  IMAD R61, R52, 0x38, RZ ;  /* 0x00000038343d7824 */ /* 0x000fe200078e02ff */
[----:B------:R-:W-:-:S02]  /*4ca0*/  SHF.R.U32.HI R2, RZ, 0x2, R11 ;  /* 0x00000002ff027819 */ /* 0x000fc4000001160b */
[-C--:B------:R-:W-:Y:S02]  /*4cb0*/  LEA.HI.X.SX32 R7, R214, R55.reuse, 0x1, P3 ;  /* 0x00000037d6077211 */ /* 0x080fe400018f0eff */
[----:B------:R-:W-:Y:S01]  /*4cc0*/  PRMT R193, RZ, 0x7610, R193 ;  /* 0x00007610ffc17816 */ /* 0x000fe200000000c1 */
[----:B------:R-:W-:Y:S01]  /*4cd0*/  IMAD R59, R52, 0x3a, RZ ;  /* 0x0000003a343b7824 */ /* 0x000fe200078e02ff */
[----:B------:R-:W-:Y:S01]  /*4ce0*/  LEA.HI.X.SX32 R5, R216, R55, 0x1, P5 ;  /* 0x00000037d8057211 */ /* 0x000fe200028f0eff */
[----:B------:R-:W5:Y:S01]  /*4cf0*/  @!P0 LDG.E.U16 R204, desc[UR22][R6.64] ;  /* 0x0000001606cc8981 */ /* 0x000f62000c1e1500 */
[----:B------:R-:W-:Y:S01]  /*4d00*/  LOP3.LUT P3, RZ, R2, 0x1, RZ, 0xc0, !PT ;  /* 0x0000000102ff7812 */ /* 0x000fe2000786c0ff */
[----:B------:R-:W-:Y:S01]  /*4d10*/  VIADD R2, R10, 0xfffffff6 ;  /* 0xfffffff60a027836 */ /* 0x000fe20000000000 */
[-C--:B0-----:R-:W-:Y:S01]  /*4d20*/  IADD3 R8, P0, PT, R61, R54.reuse, RZ ;  /* 0x000000363d087210 */ /* 0x081fe20007f1e0ff */
[----:B------:R0:W5:Y:S01]  /*4d30*/  @!P1 LDG.E.U16 R193, desc[UR22][R4.64] ;  /* 0x0000001604c19981 */ /* 0x000162000c1e1500 */
[----:B------:R-:W-:Y:S01]  /*4d40*/  IMAD R21, R52, 0x1d, RZ ;  /* 0x0000001d34157824 */ /* 0x000fe200078e02ff */
[----:B------:R-:W-:-:S02]  /*4d50*/  IADD3 R20, P1, PT, R59, R54, RZ ;  /* 0x000000363b147210 */ /* 0x000fc40007f3e0ff */
[----:B------:R-:W-:Y:S02]  /*4d60*/  SHF.R.U32.HI R18, RZ, 0x3, R11 ;  /* 0x00000003ff127819 */ /* 0x000fe4000001160b */
[-C--:B------:R-:W-:Y:S02]  /*4d70*/  LEA.HI.X.SX32 R9, R49, R55.reuse, 0x1, P0 ;  /* 0x0000003731097211 */ /* 0x080fe400000f0eff */
[----:B------:R-:W-:Y:S01]  /*4d80*/  ISETP.GE.U32.AND P0, PT, R2, 0x7fffffb7, PT ;  /* 0x7fffffb70200780c */ /* 0x000fe20003f06070 */
[----:B------:R-:W-:Y:S01]  /*4d90*/  VIADD R2, R10, 0xfffffff4 ;  /* 0xfffffff40a027836 */ /* 0x000fe20000000000 */
[----:B------:R-:W-:Y:S02]  /*4da0*/  PRMT R57, RZ, 0x7610, R57 ;  /* 0x00007610ff397816 */ /* 0x000fe40000000039 */
[-C--:B------:R-:W-:Y:S02]  /*4db0*/  LEA.HI.X.SX32 R21, R21, R55.reuse, 0x1, P1 ;  /* 0x0000003715157211 */ /* 0x080fe400008f0eff */
[----:B------:R-:W-:Y:S01]  /*4dc0*/  LOP3.LUT P5, RZ, R18, 0x1, RZ, 0xc0, !PT ;  /* 0x0000000112ff7812 */ /* 0x000fe200078ac0ff */
[----:B------:R-:W-:Y:S01]  /*4dd0*/  IMAD R223, R52, 0x9, RZ ;  /* 0x0000000934df7824 */ /* 0x000fe200078e02ff */
[----:B------:R-:W-:Y:S01]  /*4de0*/  ISETP.GE.U32.AND P1, PT, R2, 0x7fffffb5, PT ;  /* 0x7fffffb50200780c */ /* 0x000fe20003f26070 */
[----:B------:R-:W5:Y:S01]  /*4df0*/  @P3 LDG.E.U16 R57, desc[UR22][R20.64] ;  /* 0x0000001614393981 */ /* 0x000f62000c1e1500 */
[----:B0-----:R-:W-:Y:S01]  /*4e00*/  IADD3 R4, P3, PT, R45, R54, RZ ;  /* 0x000000362d047210 */ /* 0x001fe20007f7e0ff */
[C---:B------:R-:W-:Y:S01]  /*4e10*/  VIADD R2, R10.reuse, 0xfffffff7 ;  /* 0xfffffff70a027836 */ /* 0x040fe20000000000 */
[----:B------:R-:W-:Y:S01]  /*4e20*/  PRMT R18, RZ, 0x7610, R18 ;  /* 0x00007610ff127816 */ /* 0x000fe20000000012 */
[----:B------:R-:W-:Y:S01]  /*4e30*/  VIADD R7, R10, 0xfffffff2 ;  /* 0xfffffff20a077836 */ /* 0x000fe20000000000 */
[----:B------:R-:W-:-:S02]  /*4e40*/  LEA.HI.X.SX32 R5, R223, R55, 0x1, P3 ;  /* 0x00000037df057211 */ /* 0x000fc400018f0eff */
[----:B------:R-:W-:Y:S01]  /*4e50*/  PRMT R198, RZ, 0x7610, R198 ;  /* 0x00007610ffc67816 */ /* 0x000fe200000000c6 */
[----:B------:R-:W-:Y:S01]  /*4e60*/  IMAD R220, R52, 0xb, RZ ;  /* 0x0000000b34dc7824 */ /* 0x000fe200078e02ff */
[----:B------:R-:W-:Y:S01]  /*4e70*/  ISETP.GE.U32.AND P3, PT, R2, 0x7fffffb8, PT ;  /* 0x7fffffb80200780c */ /* 0x000fe20003f66070 */
[----:B------:R-:W-:Y:S01]  /*4e80*/  VIADD R2, R10, 0xffffffcc ;  /* 0xffffffcc0a027836 */ /* 0x000fe20000000000 */
[----:B------:R-:W-:Y:S01]  /*4e90*/  IADD3 R6, P6, PT, R47, R54, RZ ;  /* 0x000000362f067210 */ /* 0x000fe20007fde0ff */
[----:B------:R0:W5:Y:S01]  /*4ea0*/  @P5 LDG.E.U16 R18, desc[UR22][R8.64] ;  /* 0x0000001608125981 */ /* 0x000162000c1e1500 */
[----:B------:R-:W-:Y:S02]  /*4eb0*/  ISETP.GE.U32.AND P5, PT, R7, 0x7fffffb3, PT ;  /* 0x7fffffb30700780c */ /* 0x000fe40003fa6070 */
[----:B------:R-:W-:Y:S01]  /*4ec0*/  PRMT R197, RZ, 0x7610, R197 ;  /* 0x00007610ffc57816 */ /* 0x000fe200000000c5 */
[----:B------:R2:W5:Y:S01]  /*4ed0*/  @!P0 LDG.E.U16 R198, desc[UR22][R4.64] ;  /* 0x0000001604c68981 */ /* 0x000562000c1e1500 */
[----:B------:R-:W-:-:S02]  /*4ee0*/  LEA.HI.X.SX32 R7, R220, R55, 0x1, P6 ;  /* 0x00000037dc077211 */ /* 0x000fc400030f0eff */
[----:B------:R-:W-:Y:S01]  /*4ef0*/  ISETP.GE.U32.AND P0, PT, R2, 0x7fffff8d, PT ;  /* 0x7fffff8d0200780c */ /* 0x000fe20003f06070 */
[C---:B------:R-:W-:Y:S02]  /*4f00*/  VIADD R2, R10.reuse, 0xffffffcd ;  /* 0xffffffcd0a027836 */ /* 0x040fe40000000000 */
[----:B0-----:R-:W-:Y:S01]  /*4f10*/  VIADD R8, R10, 0xffffffce ;  /* 0xffffffce0a087836 */ /* 0x001fe20000000000 */
[----:B------:R0:W5:Y:S02]  /*4f20*/  @!P1 LDG.E.U16 R197, desc[UR22][R6.64] ;  /* 0x0000001606c59981 */ /* 0x000164000c1e1500 */
[----:B------:R-:W-:Y:S01]  /*4f30*/  ISETP.GE.U32.AND P1, PT, R2, 0x7fffff8e, PT ;  /* 0x7fffff8e0200780c */ /* 0x000fe20003f26070 */
[----:B------:R-:W-:Y:S01]  /*4f40*/  VIADD R2, R10, 0xffffffcf ;  /* 0xffffffcf0a027836 */ /* 0x000fe20000000000 */
[----:B------:R-:W-:Y:S02]  /*4f50*/  SEL R9, RZ, 0x1, P0 ;  /* 0x00000001ff097807 */ /* 0x000fe40000000000 */
[----:B------:R-:W-:Y:S01]  /*4f60*/  ISETP.GE.U32.AND P0, PT, R8, 0x7fffff8f, PT ;  /* 0x7fffff8f0800780c */ /* 0x000fe20003f06070 */
[----:B------:R-:W-:Y:S01]  /*4f70*/  VIADD R8, R10, 0xffffffc8 ;  /* 0xffffffc80a087836 */ /* 0x000fe20000000000 */
[----:B------:R-:W-:-:S02]  /*4f80*/  SEL R22, RZ, 0x1fffe, P1 ;  /* 0x0001fffeff167807 */ /* 0x000fc40000800000 */
[----:B------:R-:W-:Y:S01]  /*4f90*/  ISETP.GE.U32.AND P1, PT, R2, 0x7fffff90, PT ;  /* 0x7fffff900200780c */ /* 0x000fe20003f26070 */
[C---:B------:R-:W-:Y:S01]  /*4fa0*/  VIADD R2, R10.reuse, 0xffffffc9 ;  /* 0xffffffc90a027836 */ /* 0x040fe20000000000 */
[----:B------:R-:W-:Y:S01]  /*4fb0*/  SEL R56, RZ, 0x4, P0 ;  /* 0x00000004ff387807 */ /* 0x000fe20000000000 */
[----:B--2---:R-:W-:Y:S01]  /*4fc0*/  VIADD R5, R10, 0xffffffca ;  /* 0xffffffca0a057836 */ /* 0x004fe20000000000 */
[----:B------:R-:W-:Y:S01]  /*4fd0*/  ISETP.GE.U32.AND P0, PT, R8, 0x7fffff89, PT ;  /* 0x7fffff890800780c */ /* 0x000fe20003f06070 */
[----:B------:R-:W-:Y:S01]  /*4fe0*/  VIADD R4, R10, 0xffffffcb ;  /* 0xffffffcb0a047836 */ /* 0x000fe20000000000 */
[----:B------:R-:W-:Y:S02]  /*4ff0*/  SEL R77, RZ, 0x7fff8, P1 ;  /* 0x0007fff8ff4d7807 */ /* 0x000fe40000800000 */
[----:B------:R-:W-:Y:S01]  /*5000*/  ISETP.GE.U32.AND P1, PT, R2, 0x7fffff8a, PT ;  /* 0x7fffff8a0200780c */ /* 0x000fe20003f26070 */
[----:B0-----:R-:W-:Y:S01]  /*5010*/  VIADD R6, R10, 0xffffffc4 ;  /* 0xffffffc40a067836 */ /* 0x001fe20000000000 */
[----:B------:R-:W-:-:S02]  /*5020*/  SEL R2, RZ, 0x1, P0 ;  /* 0x00000001ff027807 */ /* 0x000fc40000000000 */
[----:B------:R-:W-:Y:S02]  /*5030*/  ISETP.GE.U32.AND P0, PT, R5, 0x7fffff8b, PT ;  /* 0x7fffff8b0500780c */ /* 0x000fe40003f06070 */
[----:B------:R-:W-:Y:S02]  /*5040*/  SEL R5, RZ, 0x1fffe, P1 ;  /* 0x0001fffeff057807 */ /* 0x000fe40000800000 */
[----:B------:R-:W-:Y:S01]  /*5050*/  ISETP.GE.U32.AND P1, PT, R4, 0x7fffff8c, PT ;  /* 0x7fffff8c0400780c */ /* 0x000fe20003f26070 */
[----:B------:R-:W-:Y:S01]  /*5060*/  VIADD R4, R10, 0xffffffc5 ;  /* 0xffffffc50a047836 */ /* 0x000fe20000000000 */
[----:B------:R-:W-:Y:S02]  /*5070*/  SEL R75, RZ, 0x4, P0 ;  /* 0x00000004ff4b7807 */ /* 0x000fe40000000000 */
[----:B------:R-:W-:Y:S01]  /*5080*/  ISETP.GE.U32.AND P0, PT, R6, 0x7fffff85, PT ;  /* 0x7fffff850600780c */ /* 0x000fe20003f06070 */
[----:B------:R-:W-:Y:S01]  /*5090*/  VIADD R6, R10, 0xffffffc6 ;  /* 0xffffffc60a067836 */ /* 0x000fe20000000000 */
[----:B------:R-:W-:-:S02]  /*50a0*/  SEL R38, RZ, 0x7fff8, P1 ;  /* 0x0007fff8ff267807 */ /* 0x000fc40000800000 */
[----:B------:R-:W-:Y:S01]  /*50b0*/  ISETP.GE.U32.AND P1, PT, R4, 0x7fffff86, PT ;  /* 0x7fffff860400780c */ /* 0x000fe20003f26070 */
[----:B------:R-:W-:Y:S01]  /*50c0*/  VIADD R8, R10, 0xffffffc7 ;  /* 0xffffffc70a087836 */ /* 0x000fe20000000000 */
[----:B------:R-:W-:Y:S02]  /*50d0*/  SEL R4, RZ, 0x1, P0 ;  /* 0x00000001ff047807 */ /* 0x000fe40000000000 */
[----:B------:R-:W-:Y:S01]  /*50e0*/  ISETP.GE.U32.AND P0, PT, R6, 0x7fffff87, PT ;  /* 0x7fffff870600780c */ /* 0x000fe20003f06070 */
[----:B------:R-:W-:Y:S01]  /*50f0*/  VIADD R6, R10, 0xffffffc1 ;  /* 0xffffffc10a067836 */ /* 0x000fe20000000000 */
[----:B------:R-:W-:Y:S02]  /*5100*/  SEL R7, RZ, 0x1fffe, P1 ;  /* 0x0001fffeff077807 */ /* 0x000fe40000800000 */
[----:B------:R-:W-:Y:S01]  /*5110*/  ISETP.GE.U32.AND P1, PT, R8, 0x7fffff88, PT ;  /* 0x7fffff880800780c */ /* 0x000fe20003f26070 */
[----:B------:R-:W-:Y:S01]  /*5120*/  VIADD R8, R10, 0xffffffc2 ;  /* 0xffffffc20a087836 */ /* 0x000fe20000000000 */
[----:B------:R-:W-:Y:S01]  /*5130*/  ISETP.GE.U32.AND P6, PT, R6, 0x7fffff82, PT ;  /* 0x7fffff820600780c */ /* 0x000fe20003fc6070 */
[----:B------:R-:W-:Y:S01]  /*5140*/  VIADD R6, R10, 0xffffffc3 ;  /* 0xffffffc30a067836 */ /* 0x000fe20000000000 */
[----:B------:R-:W-:-:S02]  /*5150*/  SEL R71, RZ, 0x4, P0 ;  /* 0x00000004ff477807 */ /* 0x000fc40000000000 */
[----:B------:R-:W-:Y:S02]  /*5160*/  SEL R34, RZ, 0x7fff8, P1 ;  /* 0x0007fff8ff227807 */ /* 0x000fe40000800000 */
[----:B------:R-:W-:Y:S01]  /*5170*/  ISETP.GE.U32.AND P0, PT, R8, 0x7fffff83, PT ;  /* 0x7fffff830800780c */ /* 0x000fe20003f06070 */
[----:B------:R-:W-:Y:S01]  /*5180*/  VIADD R8, R10, 0xffffffdc ;  /* 0xffffffdc0a087836 */ /* 0x000fe20000000000 */
        /* <DEDUP_REMOVED lines=19> */
[C---:B------:R-:W-:Y:S01]  /*52c0*/  VIADD R6, R10.reuse, 0xffffffdb ;  /* 0xffffffdb0a067836 */ /* 0x040fe20000000000 */
[----:B------:R-:W-:Y:S01]  /*52d0*/  SEL R60, RZ, 0x1, P0 ;  /* 0x00000001ff3c7807 */ /* 0x000fe20000000000 */
[----:B------:R-:W-:Y:S01]  /*52e0*/  VIADD R21, R10, 0xffffffd4 ;  /* 0xffffffd40a157836 */ /* 0x000fe20000000000 */
[----:B------:R-:W-:Y:S02]  /*52f0*/  ISETP.GE.U32.AND P0, PT, R8, 0x7fffff9b, PT ;  /* 0x7fffff9b0800780c */ /* 0x000fe40003f06070 */
[----:B------:R-:W-:-:S02]  /*5300*/  SEL R163, RZ, 0x1fffe, P1 ;  /* 0x0001fffeffa37807 */ /* 0x000fc40000800000 */
[----:B------:R-:W-:Y:S01]  /*5310*/  ISETP.GE.U32.AND P1, PT, R6, 0x7fffff9c, PT ;  /* 0x7fffff9c0600780c */ /* 0x000fe20003f26070 */
[C---:B------:R-:W-:Y:S01]  /*5320*/  VIADD R6, R10.reuse, 0xffffffd5 ;  /* 0xffffffd50a067836 */ /* 0x040fe20000000000 */
[----:B------:R-:W-:Y:S01]  /*5330*/  SEL R8, RZ, 0x4, P0 ;  /* 0x00000004ff087807 */ /* 0x000fe20000000000 */
[C---:B------:R-:W-:Y:S01]  /*5340*/  VIADD R24, R10.reuse, 0xffffffd6 ;  /* 0xffffffd60a187836 */ /* 0x040fe20000000000 */
        /* <DEDUP_REMOVED lines=9> */
[----:B------:R-:W-:Y:S02]  /*53e0*/  ISETP.GE.U32.AND P1, PT, R21, 0x7fffff98, PT ;  /* 0x7fffff981500780c */ /* 0x000fe40003f26070 */
[----:B------:R-:W-:Y:S02]  /*53f0*/  SEL R21, RZ, 0x4, P0 ;  /* 0x00000004ff157807 */ /* 0x000fe40000000000 */
[----:B------:R-:W-:Y:S02]  /*5400*/  ISETP.GE.U32.AND P0, PT, R6, 0x7fffff91, PT ;  /* 0x7fffff910600780c */ /* 0x000fe40003f06070 */
[----:B------:R-:W-:Y:S01]  /*5410*/  SEL R6, RZ, 0x7fff8, P1 ;  /* 0x0007fff8ff067807 */ /* 0x000fe20000800000 */
[----:B------:R-:W-:Y:S01]  /*5420*/  VIADD R26, R10, 0xffffffd2 ;  /* 0xffffffd20a1a7836 */ /* 0x000fe20000000000 */
[----:B------:R-:W-:Y:S01]  /*5430*/  ISETP.GE.U32.AND P1, PT, R24, 0x7fffff92, PT ;  /* 0x7fffff921800780c */ /* 0x000fe20003f26070 */
[----:B------:R-:W-:Y:S01]  /*5440*/  VIADD R24, R10, 0xffffffd3 ;  /* 0xffffffd30a187836 */ /* 0x000fe20000000000 */
[----:B------:R-:W-:Y:S01]  /*5450*/  SEL R66, RZ, 0x1, P0 ;  /* 0x00000001ff427807 */ /* 0x000fe20000000000 */
[----:B------:R-:W-:Y:S01]  /*5460*/  IMAD.IADD R40, R2, 0x1, R5 ;  /* 0x0000000102287824 */ /* 0x000fe200078e0205 */
[----:B------:R-:W-:Y:S01]  /*5470*/  SEL R167, RZ, 0x1fffe, P1 ;  /* 0x0001fffeffa77807 */ /* 0x000fe20000800000 */
[----:B------:R-:W-:Y:S01]  /*5480*/  IMAD.IADD R58, R4, 0x1, R7 ;  /* 0x00000001043a7824 */ /* 0x000fe200078e0207 */
[----:B------:R-:W-:Y:S01]  /*5490*/  ISETP.GE.U32.AND P0, PT, R26, 0x7fffff93, PT ;  /* 0x7fffff931a00780c */ /* 0x000fe20003f06070 */
[----:B------:R-:W-:Y:S01]  /*54a0*/  IMAD R5, R52, 0x3c, RZ ;  /* 0x0000003c34057824 */ /* 0x000fe200078e02ff */
[----:B------:R-:W-:Y:S01]  /*54b0*/  ISETP.GE.U32.AND P1, PT, R24, 0x7fffff94, PT ;  /* 0x7fffff941800780c */ /* 0x000fe20003f26070 */
[C---:B------:R-:W-:Y:S01]  /*54c0*/  IMAD R7, R52.reuse, 0x3e, RZ ;  /* 0x0000003e34077824 */ /* 0x040fe200078e02ff */
[----:B------:R-:W-:Y:S01]  /*54d0*/  SEL R4, RZ, 0x4, P0 ;  /* 0x00000004ff047807 */ /* 0x000fe20000000000 */
[----:B------:R-:W-:Y:S01]  /*54e0*/  IMAD.IADD R30, R9, 0x1, R22 ;  /* 0x00000001091e7824 */ /* 0x000fe200078e0216 */
[----:B------:R-:W-:Y:S01]  /*54f0*/  SEL R9, RZ, 0x7fff8, P1 ;  /* 0x0007fff8ff097807 */ /* 0x000fe20000800000 */
[C---:B------:R-:W-:Y:S01]  /*5500*/  IMAD R45, R52.reuse, 0x1f, RZ ;  /* 0x0000001f342d7824 */ /* 0x040fe200078e02ff */
[-C--:B------:R-:W-:Y:S01]  /*5510*/  IADD3 R50, P0, PT, R5, R54.reuse, RZ ;  /* 0x0000003605327210 */ /* 0x080fe20007f1e0ff */
[C---:B------:R-:W-:Y:S01]  /*5520*/  IMAD R91, R52.reuse, 0x42, RZ ;  /* 0x00000042345b7824 */ /* 0x040fe200078e02ff */
[-C--:B------:R-:W-:Y:S01]  /*5530*/  IADD3 R92, P1, PT, R7, R54.reuse, RZ ;  /* 0x00000036075c7210 */ /* 0x080fe20007f3e0ff */
[C---:B------:R-:W-:Y:S01]  /*5540*/  IMAD.SHL.U32 R47, R52.reuse, 0x20, RZ ;  /* 0x00000020342f7824 */ /* 0x040fe200078e00ff */
[-C--:B------:R-:W-:Y:S01]  /*5550*/  LEA.HI.X.SX32 R51, R23, R55.reuse, 0x1, P0 ;  /* 0x0000003717337211 */ /* 0x080fe200000f0eff */
[C---:B------:R-:W-:Y:S01]  /*5560*/  IMAD R49, R52.reuse, 0x21, RZ ;  /* 0x0000002134317824 */ /* 0x040fe200078e02ff */
[-C--:B------:R-:W-:Y:S01]  /*5570*/  LEA.HI.X.SX32 R93, R45, R55.reuse, 0x1, P1 ;  /* 0x000000372d5d7211 */ /* 0x080fe200008f0eff */
[C---:B------:R-:W-:Y:S01]  /*5580*/  IMAD R85, R52.reuse, 0x44, RZ ;  /* 0x0000004434557824 */ /* 0x040fe200078e02ff */
[CC--:B------:R-:W-:Y:S01]  /*5590*/  LEA R22, P0, R52.reuse, R54.reuse, 0x6 ;  /* 0x0000003634167211 */ /* 0x0c0fe200078030ff */
[C---:B------:R-:W-:Y:S01]  /*55a0*/  IMAD R89, R52.reuse, 0x46, RZ ;  /* 0x0000004634597824 */ /* 0x040fe200078e02ff */
[-C--:B------:R-:W-:Y:S01]  /*55b0*/  IADD3 R90, P1, PT, R91, R54.reuse, RZ ;  /* 0x000000365b5a7210 */ /* 0x080fe20007f3e0ff */
[C---:B------:R-:W-:Y:S01]  /*55c0*/  IMAD R79, R52.reuse, 0x23, RZ ;  /* 0x00000023344f7824 */ /* 0x040fe200078e02ff */
[-C--:B------:R-:W-:Y:S01]  /*55d0*/  LEA.HI.X.SX32 R23, R47, R55.reuse, 0x1, P0 ;  /* 0x000000372f177211 */ /* 0x080fe200000f0eff */
[C---:B------:R-:W-:Y:S01]  /*55e0*/  IMAD R87, R52.reuse, 0x48, RZ ;  /* 0x0000004834577824 */ /* 0x040fe200078e02ff */
[----:B------:R-:W-:Y:S01]  /*55f0*/  LEA.HI.X.SX32 R91, R49, R55, 0x1, P1 ;  /* 0x00000037315b7211 */ /* 0x000fe200008f0eff */
[----:B------:R-:W-:Y:S01]  /*5600*/  IMAD R169, R52, 0x4a, RZ ;  /* 0x0000004a34a97824 */ /* 0x000fe200078e02ff */
[----:B------:R-:W-:-:S02]  /*5610*/  IADD3 R48, P0, PT, R85, R54, RZ ;  /* 0x0000003655307210 */ /* 0x000fc40007f1e0ff */
[-C--:B------:R-:W-:Y:S01]  /*5620*/  IADD3 R88, P1, PT, R89, R54.reuse, RZ ;  /* 0x0000003659587210 */ /* 0x080fe20007f3e0ff */
[C---:B------:R-:W-:Y:S01]  /*5630*/  IMAD R81, R52.reuse, 0x25, RZ ;  /* 0x0000002534517824 */ /* 0x040fe200078e02ff */
[-C--:B------:R-:W-:Y:S01]  /*5640*/  LEA.HI.X.SX32 R49, R25, R55.reuse, 0x1, P0 ;  /* 0x0000003719317211 */ /* 0x080fe200000f0eff */
[C---:B------:R-:W-:Y:S01]  /*5650*/  IMAD R171, R52.reuse, 0x4c, RZ ;  /* 0x0000004c34ab7824 */ /* 0x040fe200078e02ff */
[-C--:B------:R-:W-:Y:S01]  /*5660*/  LEA.HI.X.SX32 R89, R79, R55.reuse, 0x1, P1 ;  /* 0x000000374f597211 */ /* 0x080fe200008f0eff */
[C---:B------:R-:W-:Y:S01]  /*5670*/  IMAD R173, R52.reuse, 0x4e, RZ ;  /* 0x0000004e34ad7824 */ /* 0x040fe200078e02ff */
[-C--:B------:R-:W-:Y:S02]  /*5680*/  IADD3 R24, P0, PT, R87, R54.reuse, RZ ;  /* 0x0000003657187210 */ /* 0x080fe40007f1e0ff */
        /* <DEDUP_REMOVED lines=8> */
[----:B------:R-:W-:Y:S01]  /*5710*/  IMAD R45, R52, 0x29, RZ ;  /* 0x00000029342d7824 */ /* 0x000fe200078e02ff */
[-C--:B------:R-:W-:Y:S01]  /*5720*/  LEA.HI.X.SX32 R47, R29, R55.reuse, 0x1, P0 ;  /* 0x000000371d2f7211 */ /* 0x080fe200000f0eff */
[----:B------:R-:W-:Y:S01]  /*5730*/  VIADD R2, R10, 0xffffffc0 ;  /* 0xffffffc00a027836 */ /* 0x000fe20000000000 */
[-C--:B------:R-:W-:Y:S01]  /*5740*/  LEA.HI.X.SX32 R85, R83, R55.reuse, 0x1, P1 ;  /* 0x0000003753557211 */ /* 0x080fe200008f0eff */
[C---:B------:R-:W-:Y:S01]  /*5750*/  IMAD R39, R52.reuse, 0x54, RZ ;  /* 0x0000005434277824 */ /* 0x040fe200078e02ff */
[-C--:B------:R-:W-:Y:S02]  /*5760*/  IADD3 R26, P0, PT, R175, R54.reuse, RZ ;  /* 0x00000036af1a7210 */ /* 0x080fe40007f1e0ff */
[----:B------:R-:W-:Y:S01]  /*5770*/  IADD3 R82, P1, PT, R79, R54, RZ ;  /* 0x000000364f527210 */ /* 0x000fe20007f3e0ff */
[----:B------:R-:W-:Y:S01]  /*5780*/  IMAD R81, R52, 0x56, RZ ;  /* 0x0000005634517824 */ /* 0x000fe200078e02ff */
[----:B------:R-:W-:-:S02]  /*5790*/  LEA.HI.X.SX32 R27, R27, R55, 0x1, P0 ;  /* 0x000000371b1b7211 */ /* 0x000fc400000f0eff */
[-C--:B------:R-:W-:Y:S02]  /*57a0*/  LEA.HI.X.SX32 R83, R45, R55.reuse, 0x1, P1 ;  /* 0x000000372d537211 */ /* 0x080fe400008f0eff */
[----:B------:R-:W-:Y:S02]  /*57b0*/  ISETP.GE.U32.AND P0, PT, R2, 0x7fffff81, PT ;  /* 0x7fffff810200780c */ /* 0x000fe40003f06070 */
[----:B------:R-:W-:Y:S01]  /*57c0*/  IADD3 R44, P1, PT, R39, R54, RZ ;  /* 0x00000036272c7210 */ /* 0x000fe20007f3e0ff */
[C---:B------:R-:W-:Y:S01]  /*57d0*/  IMAD R29, R52.reuse, 0x2b, RZ ;  /* 0x0000002b341d7824 */ /* 0x040fe200078e02ff */
[----:B------:R-:W-:Y:S01]  /*57e0*/  SEL R159, RZ, 0x1fffe, P6 ;  /* 0x0001fffeff9f7807 */ /* 0x000fe20003000000 */
[----:B------:R-:W-:Y:S01]  /*57f0*/  IMAD R39, R52, 0x58, RZ ;  /* 0x0000005834277824 */ /* 0x000fe200078e02ff */
[----:B------:R-:W-:Y:S02]  /*5800*/  SEL R28, RZ, 0x1, P0 ;  /* 0x00000001ff1c7807 */ /* 0x000fe40000000000 */
[----:B------:R-:W-:-:S02]  /*5810*/  LEA.HI.X.SX32 R45, R43, R55, 0x1, P1 ;  /* 0x000000372b2d7211 */ /* 0x000fc400008f0eff */
[-C--:B------:R-:W-:Y:S01]  /*5820*/  IADD3 R80, P1, PT, R81, R54.reuse, RZ ;  /* 0x0000003651507210 */ /* 0x080fe20007f3e0ff */
[----:B------:R-:W-:Y:S02]  /*5830*/  IMAD.IADD R159, R28, 0x1, R159 ;  /* 0x000000011c9f7824 */ /* 0x000fe400078e029f */
[C---:B------:R-:W-:Y:S01]  /*5840*/  IMAD R79, R52.reuse, 0x5a, RZ ;  /* 0x0000005a344f7824 */ /* 0x040fe200078e02ff */
[-C--:B------:R-:W-:Y:S02]  /*5850*/  LEA.HI.X.SX32 R81, R29, R55.reuse, 0x1, P1 ;  /* 0x000000371d517211 */ /* 0x080fe400008f0eff */
[----:B------:R-:W-:Y:S01]  /*5860*/  IADD3 R28, P1, PT, R39, R54, RZ ;  /* 0x00000036271c7210 */ /* 0x000fe20007f3e0ff */
[C---:B------:R-:W-:Y:S02]  /*5870*/  IMAD R39, R52.reuse, 0x2d, RZ ;  /* 0x0000002d34277824 */ /* 0x040fe400078e02ff */
[----:B------:R-:W-:Y:S01]  /*5880*/  IMAD R43, R52, 0x5c, RZ ;  /* 0x0000005c342b7824 */ /* 0x000fe200078e02ff */
[----:B------:R-:W-:-:S02]  /*5890*/  LEA.HI.X.SX32 R29, R67, R55, 0x1, P1 ;  /* 0x00000037431d7211 */ /* 0x000fc400008f0eff */
[-C--:B------:R-:W-:Y:S01]  /*58a0*/  IADD3 R78, P1, PT, R79, R54.reuse, RZ ;  /* 0x000000364f4e7210 */ /* 0x080fe20007f3e0ff */
[----:B------:R-:W-:Y:S02]  /*58b0*/  IMAD.IADD R161, R42, 0x1, R161 ;  /* 0x000000012aa17824 */ /* 0x000fe400078e02a1 */
[----:B------:R-:W-:Y:S01]  /*58c0*/  IMAD R67, R52, 0x5e, RZ ;  /* 0x0000005e34437824 */ /* 0x000fe200078e02ff */
[-C--:B------:R-:W-:Y:S02]  /*58d0*/  LEA.HI.X.SX32 R79, R39, R55.reuse, 0x1, P1 ;  /* 0x00000037274f7211 */ /* 0x080fe400008f0eff */
[-C--:B------:R-:W-:Y:S01]  /*58e0*/  IADD3 R42, P1, PT, R43, R54.reuse, RZ ;  /* 0x000000362b2a7210 */ /* 0x080fe20007f3e0ff */
[----:B------:R-:W-:Y:S01]  /*58f0*/  IMAD.IADD R60, R60, 0x1, R163 ;  /* 0x000000013c3c7824 */ /* 0x000fe200078e02a3 */
[----:B------:R-:W-:Y:S01]  /*5900*/  LOP3.LUT R30, R30, 0x3, RZ, 0xc0, !PT ;  /* 0x000000031e1e7812 */ /* 0x000fe200078ec0ff */
[C---:B------:R-:W-:Y:S01]  /*5910*/  IMAD R39, R52.reuse, 0x2f, RZ ;  /* 0x0000002f34277824 */ /* 0x040fe200078e02ff */
[----:B------:R-:W-:Y:S01]  /*5920*/  LEA.HI.X.SX32 R43, R41, R55, 0x1, P1 ;  /* 0x00000037292b7211 */ /* 0x000fe200008f0eff */
[----:B------:R-:W-:Y:S01]  /*5930*/  IMAD R163, R52, 0x60, RZ ;  /* 0x0000006034a37824 */ /* 0x000fe200078e02ff */
[----:B------:R-:W-:-:S02]  /*5940*/  IADD3 R76, P1, PT, R67, R54, RZ ;  /* 0x00000036434c7210 */ /* 0x000fc40007f3e0ff */
[----:B------:R-:W-:Y:S01]  /*5950*/  IADD3 R56, PT, PT, R30, R77, R56 ;  /* 0x0000004d1e387210 */ /* 0x000fe20007ffe038 */
[C---:B------:R-:W-:Y:S01]  /*5960*/  IMAD R67, R52.reuse, 0x62, RZ ;  /* 0x0000006234437824 */ /* 0x040fe200078e02ff */
[-C--:B------:R-:W-:Y:S02]  /*5970*/  LEA.HI.X.SX32 R77, R39, R55.reuse, 0x1, P1 ;  /* 0x00000037274d7211 */ /* 0x080fe400008f0eff */
[-C--:B------:R-:W-:Y:S01]  /*5980*/  IADD3 R30, P1, PT, R163, R54.reuse, RZ ;  /* 0x00000036a31e7210 */ /* 0x080fe20007f3e0ff */
[----:B------:R-:W-:Y:S01]  /*5990*/  IMAD R41, R52, 0x31, RZ ;  /* 0x0000003134297824 */ /* 0x000fe200078e02ff */
[----:B------:R-:W-:Y:S01]  /*59a0*/  LOP3.LUT R40, R40, 0x3, RZ, 0xc0, !PT ;  /* 0x0000000328287812 */ /* 0x000fe200078ec0ff */
[----:B------:R-:W-:Y:S01]  /*59b0*/  IMAD R39, R52, 0x64, RZ ;  /* 0x0000006434277824 */ /* 0x000fe200078e02ff */
[----:B------:R-:W-:Y:S02]  /*59c0*/  LEA.HI.X.SX32 R31, R31, R55, 0x1, P1 ;  /* 0x000000371f1f7211 */ /* 0x000fe400008f0eff */
[----:B------:R-:W-:-:S02]  /*59d0*/  IADD3 R74, P1, PT, R67, R54, RZ ;  /* 0x00000036434a7210 */ /* 0x000fc40007f3e0ff */
[----:B------:R-:W-:Y:S01]  /*59e0*/  IADD3 R94, PT, PT, R40, R38, R75 ;  /* 0x00000026285e7210 */ /* 0x000fe20007ffe04b */
[----:B------:R-:W-:Y:S01]  /*59f0*/  IMAD R67, R52, 0x66, RZ ;  /* 0x0000006634437824 */ /* 0x000fe200078e02ff */
[----:B------:R-:W-:Y:S02]  /*5a00*/  LOP3.LUT R58, R58, 0x3, RZ, 0xc0, !PT ;  /* 0x000000033a3a7812 */ /* 0x000fe400078ec0ff */
[----:B------:R-:W-:Y:S02]  /*5a10*/  LEA.HI.X.SX32 R75, R41, R55, 0x1, P1 ;  /* 0x00000037294b7211 */ /* 0x000fe400008f0eff */
[----:B------:R-:W-:Y:S01]  /*5a20*/  IADD3 R70, P1, PT, R39, R54, RZ ;  /* 0x0000003627467210 */ /* 0x000fe20007f3e0ff */
[----:B------:R-:W-:Y:S01]  /*5a30*/  IMAD R39, R52, 0x33, RZ ;  /* 0x0000003334277824 */ /* 0x000fe200078e02ff */
[----:B------:R-:W-:Y:S01]  /*5a40*/  IADD3 R58, PT, PT, R58, R34, R71 ;  /* 0x000000223a3a7210 */ /* 0x000fe20007ffe047 */
[----:B------:R-:W-:Y:S01]  /*5a50*/  IMAD R163, R52, 0x68, RZ ;  /* 0x0000006834a37824 */ /* 0x000fe200078e02ff */
[----:B------:R-:W-:-:S02]  /*5a60*/  LOP3.LUT R159, R159, 0x3, RZ, 0xc0, !PT ;  /* 0x000000039f9f7812 */ /* 0x000fc400078ec0ff */
[-C--:B------:R-:W-:Y:S02]  /*5a70*/  LEA.HI.X.SX32 R71, R33, R55.reuse, 0x1, P1 ;  /* 0x0000003721477211 */ /* 0x080fe400008f0eff */
[----:B------:R-:W-:Y:S02]  /*5a80*/  IADD3 R72, P1, PT, R67, R54, RZ ;  /* 0x0000003643487210 */ /* 0x000fe40007f3e0ff */
[----:B------:R-:W-:Y:S01]  /*5a90*/  IADD3 R159, PT, PT, R159, R32, R73 ;  /* 0x000000209f9f7210 */ /* 0x000fe20007ffe049 */
[C---:B------:R-:W-:Y:S01]  /*5aa0*/  IMAD R67, R52.reuse, 0x6a, RZ ;  /* 0x0000006a34437824 */ /* 0x040fe200078e02ff */
[-C--:B------:R-:W-:Y:S02]  /*5ab0*/  LEA.HI.X.SX32 R73, R39, R55.reuse, 0x1, P1 ;  /* 0x0000003727497211 */ /* 0x080fe400008f0eff */
[----:B------:R-:W-:Y:S01]  /*5ac0*/  IADD3 R32, P1, PT, R163, R54, RZ ;  /* 0x00000036a3207210 */ /* 0x000fe20007f3e0ff */
[----:B------:R-:W-:Y:S01]  /*5ad0*/  IMAD R41, R52, 0x35, RZ ;  /* 0x0000003534297824 */ /* 0x000fe200078e02ff */
[----:B------:R-:W-:Y:S01]  /*5ae0*/  LOP3.LUT R60, R60, 0x3, RZ, 0xc0, !PT ;  /* 0x000000033c3c7812 */ /* 0x000fe200078ec0ff */
[----:B------:R-:W-:Y:S01]  /*5af0*/  IMAD R163, R52, 0x6c, RZ ;  /* 0x0000006c34a37824 */ /* 0x000fe200078e02ff */
[----:B------:R-:W-:-:S02]  /*5b00*/  LEA.HI.X.SX32 R33, R65, R55, 0x1, P1 ;  /* 0x0000003741217211 */ /* 0x000fc400008f0eff */
[-C--:B------:R-:W-:Y:S02]  /*5b10*/  IADD3 R38, P1, PT, R67, R54.reuse, RZ ;  /* 0x0000003643267210 */ /* 0x080fe40007f3e0ff */
[----:B------:R-:W-:Y:S01]  /*5b20*/  IADD3 R8, PT, PT, R60, R69, R8 ;  /* 0x000000453c087210 */ /* 0x000fe20007ffe008 */
        /* <DEDUP_REMOVED lines=8> */
[----:B------:R-:W-:Y:S01]  /*5bb0*/  IADD3 R68, P1, PT, R69, R54, RZ ;  /* 0x0000003645447210 */ /* 0x000fe20007f3e0ff */
[----:B------:R-:W-:Y:S01]  /*5bc0*/  IMAD.IADD R66, R66, 0x1, R167 ;  /* 0x0000000142427824 */ /* 0x000fe200078e02a7 */
[----:B------:R-:W-:Y:S01]  /*5bd0*/  IADD3 R20, PT, PT, R161, R95, R20 ;  /* 0x0000005fa1147210 */ /* 0x000fe20007ffe014 */
[----:B------:R-:W-:Y:S01]  /*5be0*/  IMAD R95, R52, 0x72, RZ ;  /* 0x00000072345f7824 */ /* 0x000fe200078e02ff */
[----:B------:R-:W-:-:S02]  /*5bf0*/  LOP3.LUT R64, R64, 0x3, RZ, 0xc0, !PT ;  /* 0x0000000340407812 */ /* 0x000fc400078ec0ff */
[-C--:B------:R-:W-:Y:S02]  /*5c00*/  LEA.HI.X.SX32 R69, R65, R55.reuse, 0x1, P1 ;  /* 0x0000003741457211 */ /* 0x080fe400008f0eff */
[----:B------:R-:W-:Y:S02]  /*5c10*/  IADD3 R34, P1, PT, R67, R54, RZ ;  /* 0x0000003643227210 */ /* 0x000fe40007f3e0ff */
[----:B------:R-:W-:Y:S01]  /*5c20*/  IADD3 R6, PT, PT, R64, R6, R21 ;  /* 0x0000000640067210 */ /* 0x000fe20007ffe015 */
[----:B------:R-:W-:Y:S01]  /*5c30*/  IMAD R21, R52, 0x39, RZ ;  /* 0x0000003934157824 */ /* 0x000fe200078e02ff */
[----:B------:R-:W-:Y:S01]  /*5c40*/  LOP3.LUT R60, R66, 0x3, RZ, 0xc0, !PT ;  /* 0x00000003423c7812 */ /* 0x000fe200078ec0ff */
[C---:B------:R-:W-:Y:S01]  /*5c50*/  IMAD R65, R52.reuse, 0x74, RZ ;  /* 0x0000007434417824 */ /* 0x040fe200078e02ff */
[----:B------:R-:W-:Y:S02]  /*5c60*/  LEA.HI.X.SX32 R35, R61, R55, 0x1, P1 ;  /* 0x000000373d237211 */ /* 0x000fe400008f0eff */
[----:B------:R-:W-:Y:S01]  /*5c70*/  IADD3 R66, P1, PT, R95, R54, RZ ;  /* 0x000000365f427210 */ /* 0x000fe20007f3e0ff */
[----:B------:R-:W-:-:S03]  /*5c80*/  IMAD R61, R52, 0x76, RZ ;  /* 0x00000076343d7824 */ /* 0x000fc600078e02ff */
[----:B------:R-:W-:Y:S02]  /*5c90*/  LEA.HI.X.SX32 R67, R21, R55, 0x1, P1 ;  /* 0x0000003715437211 */ /* 0x000fe400008f0eff */
[-C--:B------:R-:W-:Y:S02]  /*5ca0*/  IADD3 R64, P1, PT, R65, R54.reuse, RZ ;  /* 0x0000003641407210 */ /* 0x080fe40007f3e0ff */
[----:B------:R-:W-:Y:S01]  /*5cb0*/  IADD3 R4, PT, PT, R60, R9, R4 ;  /* 0x000000093c047210 */ /* 0x000fe20007ffe004 */
[C---:B------:R-:W-:Y:S01]  /*5cc0*/  IMAD R9, R52.reuse, 0x3b, RZ ;  /* 0x0000003b34097824 */ /* 0x040fe200078e02ff */
[----:B------:R-:W-:Y:S01]  /*5cd0*/  LOP3.LUT R159, R159, 0xf, RZ, 0xc0, !PT ;  /* 0x0000000f9f9f7812 */ /* 0x000fe200078ec0ff */
[----:B------:R-:W-:Y:S01]  /*5ce0*/  IMAD R95, R52, 0x78, RZ ;  /* 0x00000078345f7824 */ /* 0x000fe200078e02ff */
[-C--:B------:R-:W-:Y:S02]  /*5cf0*/  LEA.HI.X.SX32 R65, R59, R55.reuse, 0x1, P1 ;  /* 0x000000373b417211 */ /* 0x080fe400008f0eff */
[----:B------:R-:W-:Y:S01]  /*5d00*/  IADD3 R60, P1, PT, R61, R54, RZ ;  /* 0x000000363d3c7210 */ /* 0x000fe20007f3e0ff */
[----:B------:R-:W-:Y:S01]  /*5d10*/  IMAD R159, R58, 0x10, R159 ;  /* 0x000000103a9f7824 */ /* 0x000fe200078e029f */
[----:B------:R-:W-:Y:S01]  /*5d20*/  LOP3.LUT R21, R4, 0xf, RZ, 0xc0, !PT ;  /* 0x0000000f04157812 */ /* 0x000fe200078ec0ff */
[----:B------:R-:W-:Y:S01]  /*5d30*/  IMAD R161, R52, 0x7a, RZ ;  /* 0x0000007a34a17824 */ /* 0x000fe200078e02ff */
[----:B------:R-:W-:-:S02]  /*5d40*/  LEA.HI.X.SX32 R61, R9, R55, 0x1, P1 ;  /* 0x00000037093d7211 */ /* 0x000fc400008f0eff */
[-C--:B------:R-:W-:Y:S01]  /*5d50*/  IADD3 R58, P1, PT, R95, R54.reuse, RZ ;  /* 0x000000365f3a7210 */ /* 0x080fe20007f3e0ff */
[----:B------:R-:W-:Y:S02]  /*5d60*/  IMAD R160, R6, 0x10, R21 ;  /* 0x0000001006a07824 */ /* 0x000fe400078e0215 */
[----:B------:R-:W-:Y:S01]  /*5d70*/  IMAD.SHL.U32 R9, R94, 0x100, RZ ;  /* 0x000001005e097824 */ /* 0x000fe200078e00ff */
[-C--:B------:R-:W-:Y:S01]  /*5d80*/  LEA.HI.X.SX32 R59, R5, R55.reuse, 0x1, P1 ;  /* 0x00000037053b7211 */ /* 0x080fe200008f0eff */
[C---:B------:R-:W-:Y:S01]  /*5d90*/  IMAD R21, R52.reuse, 0x3d, RZ ;  /* 0x0000003d34157824 */ /* 0x040fe200078e02ff */
[-C--:B------:R-:W-:Y:S01]  /*5da0*/  IADD3 R4, P1, PT, R161, R54.reuse, RZ ;  /* 0x00000036a1047210 */ /* 0x080fe20007f3e0ff */
[----:B------:R-:W-:Y:S01]  /*5db0*/  IMAD R163, R52, 0x7c, RZ ;  /* 0x0000007c34a37824 */ /* 0x000fe200078e02ff */
[----:B------:R-:W-:Y:S01]  /*5dc0*/  LOP3.LUT R9, R9, 0xf00, RZ, 0xe2, !PT ;  /* 0x00000f0009097812 */ /* 0x000fe200078ee2ff */
[----:B------:R-:W-:Y:S01]  /*5dd0*/  IMAD.SHL.U32 R8, R8, 0x100, RZ ;  /* 0x0000010008087824 */ /* 0x000fe200078e00ff */
[-C--:B------:R-:W-:Y:S01]  /*5de0*/  LEA.HI.X.SX32 R5, R21, R55.reuse, 0x1, P1 ;  /* 0x0000003715057211 */ /* 0x080fe200008f0eff */
[----:B------:R-:W-:Y:S01]  /*5df0*/  IMAD R161, R52, 0x7e, RZ ;  /* 0x0000007e34a17824 */ /* 0x000fe200078e02ff */
[----:B------:R-:W-:Y:S01]  /*5e00*/  IADD3 R6, P1, PT, R163, R54, RZ ;  /* 0x00000036a3067210 */ /* 0x000fe20007f3e0ff */
[----:B------:R-:W-:Y:S01]  /*5e10*/  IMAD R56, R56, 0x1000, R9 ;  /* 0x0000100038387824 */ /* 0x000fe200078e0209 */
[----:B------:R-:W-:Y:S01]  /*5e20*/  LOP3.LUT R95, R8, 0xf00, RZ, 0xe2, !PT ;  /* 0x00000f00085f7812 */ /* 0x000fe200078ee2ff */
[----:B------:R-:W-:Y:S01]  /*5e30*/  IMAD R9, R52, 0x3f, RZ ;  /* 0x0000003f34097824 */ /* 0x000fe200078e02ff */
[----:B------:R-:W-:-:S02]  /*5e40*/  LEA.HI.X.SX32 R7, R7, R55, 0x1, P1 ;  /* 0x0000003707077211 */ /* 0x000fc400008f0eff */
[-C--:B------:R-:W-:Y:S01]  /*5e50*/  IADD3 R8, P1, PT, R161, R54.reuse, RZ ;  /* 0x00000036a1087210 */ /* 0x080fe20007f3e0ff */
[----:B------:R-:W-:Y:S01]  /*5e60*/  IMAD R95, R20, 0x1000, R95 ;  /* 0x00001000145f7824 */ /* 0x000fe200078e025f */
[----:B------:R-:W-:Y:S01]  /*5e70*/  LOP3.LUT R159, R159, 0xff, RZ, 0xc0, !PT ;  /* 0x000000ff9f9f7812 */ /* 0x000fe200078ec0ff */
[----:B------:R-:W-:Y:S01]  /*5e80*/  IMAD R217, R52, 0xd, RZ ;  /* 0x0000000d34d97824 */ /* 0x000fe200078e02ff */
[----:B------:R-:W-:Y:S02]  /*5e90*/  LOP3.LUT R160, R160, 0xff, RZ, 0xc0, !PT ;  /* 0x000000ffa0a07812 */ /* 0x000fe400078ec0ff */
[-C--:B------:R-:W-:Y:S02]  /*5ea0*/  LEA.HI.X.SX32 R9, R9, R55.reuse, 0x1, P1 ;  /* 0x0000003709097211 */ /* 0x080fe400008f0eff */
[-C--:B------:R-:W-:Y:S01]  /*5eb0*/  IADD3 R20, P1, PT, R19, R54.reuse, RZ ;  /* 0x0000003613147210 */ /* 0x080fe20007f3e0ff */
[----:B------:R-:W-:Y:S02]  /*5ec0*/  IMAD.IADD R159, R56, 0x1, R159 ;  /* 0x00000001389f7824 */ /* 0x000fe400078e029f */
[----:B------:R-:W-:Y:S01]  /*5ed0*/  IMAD.IADD R160, R95, 0x1, R160 ;  /* 0x000000015fa07824 */ /* 0x000fe200078e02a0 */
[----:B------:R-:W-:Y:S01]  /*5ee0*/  LEA.HI.X.SX32 R21, R217, R55, 0x1, P1 ;  /* 0x00000037d9157211 */ /* 0x000fe200008f0eff */
[C---:B------:R-:W-:Y:S01]  /*5ef0*/  IMAD.SHL.U32 R213, R52.reuse, 0x8, RZ ;  /* 0x0000000834d57824 */ /* 0x040fe200078e00ff */
[----:B------:R-:W-:-:S02]  /*5f00*/  LEA R94, P1, R52, R54, 0x4 ;  /* 0x00000036345e7211 */ /* 0x000fc400078220ff */
[--C-:B------:R-:W-:Y:S02]  /*5f10*/  SHF.R.U32.HI R19, RZ, 0x1, R11.reuse ;  /* 0x00000001ff137819 */ /* 0x100fe4000001160b */
[----:B------:R-:W-:Y:S02]  /*5f20*/  PRMT R159, R159, 0x5410, R160 ;  /* 0x000054109f9f7816 */ /* 0x000fe400000000a0 */
[----:B------:R-:W-:Y:S02]  /*5f30*/  PRMT R11, RZ, 0x7610, R11 ;  /* 0x00007610ff0b7816 */ /* 0x000fe4000000000b */
[----:B------:R-:W-:Y:S02]  /*5f40*/  LEA.HI.X.SX32 R95, R213, R55, 0x1, P1 ;  /* 0x00000037d55f7211 */ /* 0x000fe400008f0eff */
[----:B------:R-:W-:Y:S02]  /*5f50*/  LOP3.LUT P1, RZ, R19, 0x1, RZ, 0xc0, !PT ;  /* 0x0000000113ff7812 */ /* 0x000fe4000782c0ff */
[----:B------:R-:W-:Y:S01]  /*5f60*/  SHF.R.U64 R19, R159, 0x1f, RZ ;  /* 0x0000001f9f137819 */ /* 0x000fe200000012ff */
[----:B------:R0:W5:Y:S01]  /*5f70*/  @!P5 LDG.E.U16 R11, desc[UR22][R20.64] ;  /* 0x00000016140bd981 */ /* 0x000162000c1e1500 */
[----:B------:R-:W-:-:S02]  /*5f80*/  PRMT R195, RZ, 0x7610, R195 ;  /* 0x00007610ffc37816 */ /* 0x000fc400000000c3 */
[----:B------:R-:W-:Y:S02]  /*5f90*/  LOP3.LUT P5, RZ, R19, 0x1, RZ, 0xc0, !PT ;  /* 0x0000000113ff7812 */ /* 0x000fe400078ac0ff */
[C---:B------:R-:W-:Y:S02]  /*5fa0*/  SHF.R.U64 R19, R159.reuse, 0x1e, RZ ;  /* 0x0000001e9f137819 */ /* 0x040fe400000012ff */
[----:B------:R-:W-:Y:S01]  /*5fb0*/  PRMT R56, RZ, 0x7610, R56 ;  /* 0x00007610ff387816 */ /* 0x000fe20000000038 */
[----:B------:R-:W5:Y:S01]  /*5fc0*/  @!P3 LDG.E.U16 R195, desc[UR22][R94.64] ;  /* 0x000000165ec3b981 */ /* 0x000f62000c1e1500 */
[----:B------:R-:W-:Y:S02]  /*5fd0*/  SHF.R.U64 R54, R159, 0x1d, RZ ;  /* 0x0000001d9f367819 */ /* 0x000fe400000012ff */
[----:B------:R-:W-:Y:S02]  /*5fe0*/  LOP3.LUT P3, RZ, R19, 0x1, RZ, 0xc0, !PT ;  /* 0x0000000113ff7812 */ /* 0x000fe4000786c0ff */
[----:B------:R-:W-:Y:S01]  /*5ff0*/  PRMT R19, RZ, 0x7610, R19 ;  /* 0x00007610ff137816 */ /* 0x000fe20000000013 */
[----:B------:R2:W5:Y:S01]  /*6000*/  @P1 LDG.E.U16 R56, desc[UR22][R50.64] ;  /* 0x0000001632381981 */ /* 0x000562000c1e1500 */
[----:B------:R-:W-:-:S02]  /*6010*/  PRMT R55, RZ, 0x7610, R55 ;  /* 0x00007610ff377816 */ /* 0x000fc40000000037 */
[----:B------:R-:W-:Y:S02]  /*6020*/  LOP3.LUT P1, RZ, R54, 0x1, RZ, 0xc0, !PT ;  /* 0x0000000136ff7812 */ /* 0x000fe4000782c0ff */
[C---:B------:R-:W-:Y:S01]  /*6030*/  SHF.R.U64 R54, R159.reuse, 0x1c, RZ ;  /* 0x0000001c9f367819 */ /* 0x040fe200000012ff */
[----:B------:R-:W5:Y:S01]  /*6040*/  @!P4 LDG.E.U16 R19, desc[UR22][R92.64] ;  /* 0x000000165c13c981 */ /* 0x000f62000c1e1500 */
[----:B0-----:R-:W-:Y:S02]  /*6050*/  SHF.R.U64 R21, R159, 0x1b, RZ ;  /* 0x0000001b9f157819 */ /* 0x001fe400000012ff */
[----:B------:R-:W-:Y:S01]  /*6060*/  PRMT R20, RZ, 0x7610, R20 ;  /* 0x00007610ff147816 */ /* 0x000fe20000000014 */
[----:B------:R0:W5:Y:S01]  /*6070*/  @P5 LDG.E.U16 R55, desc[UR22][R22.64] ;  /* 0x0000001616375981 */ /* 0x000162000c1e1500 */
[----:B------:R-:W-:Y:S02]  /*6080*/  LOP3.LUT P4, RZ, R54, 0x1, RZ, 0xc0, !PT ;  /* 0x0000000136ff7812 */ /* 0x000fe4000788c0ff */
[----:B------:R-:W-:-:S02]  /*6090*/  LOP3.LUT P5, RZ, R21, 0x1, RZ, 0xc0, !PT ;  /* 0x0000000115ff7812 */ /* 0x000fc400078ac0ff */
[C---:B------:R-:W-:Y:S01]  /*60a0*/  SHF.R.U64 R21, R159.reuse, 0x1a, RZ ;  /* 0x0000001a9f157819 */ /* 0x040fe200000012ff */
[----:B------:R-:W5:Y:S01]  /*60b0*/  @P3 LDG.E.U16 R20, desc[UR22][R90.64] ;  /* 0x000000165a143981 */ /* 0x000f62000c1e1500 */
[----:B------:R-:W-:Y:S02]  /*60c0*/  PRMT R54, RZ, 0x7610, R54 ;  /* 0x00007610ff367816 */ /* 0x000fe40000000036 */
[----:B--2---:R-:W-:Y:S02]  /*60d0*/  SHF.R.U64 R50, R159, 0x19, RZ ;  /* 0x000000199f327819 */ /* 0x004fe400000012ff */
[----:B------:R-:W-:Y:S02]  /*60e0*/  LOP3.LUT P3, RZ, R21, 0x1, RZ, 0xc0, !PT ;  /* 0x0000000115ff7812 */ /* 0x000fe4000786c0ff */
[----:B------:R-:W-:Y:S01]  /*60f0*/  PRMT R21, RZ, 0x7610, R21 ;  /* 0x00007610ff157816 */ /* 0x000fe20000000015 */
[----:B------:R2:W5:Y:S01]  /*6100*/  @P1 LDG.E.U16 R54, desc[UR22][R48.64] ;  /* 0x0000001630361981 */ /* 0x000562000c1e1500 */
[----:B------:R-:W-:-:S02]  /*6110*/  PRMT R51, RZ, 0x7610, R51 ;  /* 0x00007610ff337816 */ /* 0x000fc40000000033 */
[----:B------:R-:W-:Y:S02]  /*6120*/  LOP3.LUT P1, RZ, R50, 0x1, RZ, 0xc0, !PT ;  /* 0x0000000132ff7812 */ /* 0x000fe4000782c0ff */
[C---:B------:R-:W-:Y:S01]  /*6130*/  SHF.R.U64 R50, R159.reuse, 0x18, RZ ;  /* 0x000000189f327819 */ /* 0x040fe200000012ff */
[----:B------:R-:W5:Y:S01]  /*6140*/  @P4 LDG.E.U16 R21, desc[UR22][R88.64] ;  /* 0x0000001658154981 */ /* 0x000f62000c1e1500 */
        /* <DEDUP_REMOVED lines=70> */
[----:B------:R3:W5:Y:S01]  /*65b0*/  @P3 LDG.E.U16 R30, desc[UR22][R38.64] ;  /* 0x00000016261e3981 */ /* 0x000762000c1e1500 */
[----:B------:R-:W-:Y:S02]  /*65c0*/  PRMT R42, RZ, 0x7610, R42 ;  /* 0x00007610ff2a7816 */ /* 0x000fe4000000002a */
[----:B--2---:R-:W-:Y:S02]  /*65d0*/  SHF.R.U64 R70, R159, 0x5, RZ ;  /* 0x000000059f467819 */ /* 0x004fe400000012ff */
[----:B------:R-:W-:Y:S02]  /*65e0*/  LOP3.LUT P3, RZ, R31, 0x1, RZ, 0xc0, !PT ;  /* 0x000000011fff7812 */ /* 0x000fe4000786c0ff */
[----:B------:R-:W-:Y:S01]  /*65f0*/  PRMT R31, RZ, 0x7610, R31 ;  /* 0x00007610ff1f7816 */ /* 0x000fe2000000001f */
[----:B------:R2:W5:Y:S01]  /*6600*/  @P1 LDG.E.U16 R42, desc[UR22][R40.64] ;  /* 0x00000016282a1981 */ /* 0x000562000c1e1500 */
[----:B------:R-:W-:-:S02]  /*6610*/  LOP3.LUT P1, RZ, R70, 0x1, RZ, 0xc0, !PT ;  /* 0x0000000146ff7812 */ /* 0x000fc4000782c0ff */
[C---:B------:R-:W-:Y:S02]  /*6620*/  SHF.R.U64 R70, R159.reuse, 0x4, RZ ;  /* 0x000000049f467819 */ /* 0x040fe400000012ff */
[----:B------:R-:W5:Y:S02]  /*6630*/  @P4 LDG.E.U16 R31, desc[UR22][R68.64] ;  /* 0x00000016441f4981 */ /* 0x000f64000c1e1500 */
[----:B------:R-:W-:Y:S02]  /*6640*/  LOP3.LUT P4, RZ, R70, 0x1, RZ, 0xc0, !PT ;  /* 0x0000000146ff7812 */ /* 0x000fe4000788c0ff */
[----:B0-----:R-:W-:Y:S02]  /*6650*/  PRMT R32, RZ, 0x7610, R32 ;  /* 0x00007610ff207816 */ /* 0x001fe40000000020 */
[----:B------:R-:W-:Y:S02]  /*6660*/  LOP3.LUT R225, R202, 0x3f, RZ, 0xc0, !PT ;  /* 0x0000003fcae17812 */ /* 0x000fe400078ec0ff */
[----:B------:R-:W-:-:S02]  /*6670*/  SHF.R.U64 R33, R159, 0x3, RZ ;  /* 0x000000039f217819 */ /* 0x000fc400000012ff */
[----:B---3--:R-:W-:Y:S01]  /*6680*/  PRMT R39, RZ, 0x7610, R39 ;  /* 0x00007610ff277816 */ /* 0x008fe20000000027 */
[----:B------:R0:W5:Y:S01]  /*6690*/  @P5 LDG.E.U16 R32, desc[UR22][R34.64] ;  /* 0x0000001622205981 */ /* 0x000162000c1e1500 */
[----:B--2---:R-:W-:Y:S01]  /*66a0*/  PRMT R40, RZ, 0x7610, R40 ;  /* 0x00007610ff287816 */ /* 0x004fe20000000028 */
[----:B------:R-:W-:Y:S01]  /*66b0*/  IMAD R41, R225, R53, RZ ;  /* 0x00000035e1297224 */ /* 0x000fe200078e02ff */
[----:B------:R-:W-:Y:S02]  /*66c0*/  LOP3.LUT P5, RZ, R33, 0x1, RZ, 0xc0, !PT ;  /* 0x0000000121ff7812 */ /* 0x000fe400078ac0ff */
[----:B------:R-:W-:Y:S01]  /*66d0*/  SHF.R.U64 R38, R159, 0x2, RZ ;  /* 0x000000029f267819 */ /* 0x000fe200000012ff */
[----:B------:R-:W5:Y:S01]  /*66e0*/  @P3 LDG.E.U16 R39, desc[UR22][R66.64] ;  /* 0x0000001642273981 */ /* 0x000f62000c1e1500 */
[----:B----4-:R-:W-:Y:S02]  /*66f0*/  IMAD R150, R150, UR5, RZ ;  /* 0x0000000596967c24 */ /* 0x010fe4000f8e02ff */
[----:B------:R-:W-:Y:S01]  /*6700*/  LOP3.LUT P3, RZ, R38, 0x1, RZ, 0xc0, !PT ;  /* 0x0000000126ff7812 */ /* 0x000fe2000786c0ff */
[----:B------:R2:W5:Y:S01]  /*6710*/  @P4 LDG.E.U16 R40, desc[UR22][R60.64] ;  /* 0x000000163c284981 */ /* 0x000562000c1e1500 */
[----:B------:R-:W-:-:S02]  /*6720*/  LEA R38, P4, R41, UR14, 0x1 ;  /* 0x0000000e29267c11 */ /* 0x000fc4000f8808ff */
[----:B0-----:R-:W-:Y:S01]  /*6730*/  PRMT R34, RZ, 0x7610, R34 ;  /* 0x00007610ff227816 */ /* 0x001fe20000000022 */
[----:B------:R-:W-:Y:S01]  /*6740*/  IMAD R145, R145, UR5, RZ ;  /* 0x0000000591917c24 */ /* 0x000fe2000f8e02ff */
[----:B------:R-:W-:Y:S01]  /*6750*/  LEA.HI.X.SX32 R41, R41, UR15, 0x1, P4 ;  /* 0x0000000f29297c11 */ /* 0x000fe2000a0f0eff */
[----:B------:R-:W-:Y:S01]  /*6760*/  IMAD R153, R153, UR5, RZ ;  /* 0x0000000599997c24 */ /* 0x000fe2000f8e02ff */
[-C--:B------:R-:W-:Y:S01]  /*6770*/  LEA R184, P6, R150, R38.reuse, 0x1 ;  /* 0x0000002696b87211 */ /* 0x080fe200078c08ff */
[----:B------:R-:W-:Y:S01]  /*6780*/  IMAD R154, R154, UR5, RZ ;  /* 0x000000059a9a7c24 */ /* 0x000fe2000f8e02ff */
[----:B------:R-:W5:Y:S01]  /*6790*/  @P5 LDG.E.U16 R34, desc[UR22][R58.64] ;  /* 0x000000163a225981 */ /* 0x000f62000c1e1500 */
[----:B------:R-:W-:Y:S01]  /*67a0*/  IMAD R151, R151, UR5, RZ ;  /* 0x0000000597977c24 */ /* 0x000fe2000f8e02ff */
[----:B------:R-:W-:Y:S01]  /*67b0*/  LEA.HI.X.SX32 R185, R150, R41, 0x1, P6 ;  /* 0x0000002996b97211 */ /* 0x000fe200030f0eff */
[----:B------:R-:W-:Y:S01]  /*67c0*/  IMAD R156, R156, UR5, RZ ;  /* 0x000000059c9c7c24 */ /* 0x000fe2000f8e02ff */
[-C--:B------:R-:W-:Y:S01]  /*67d0*/  LEA R186, P4, R145, R38.reuse, 0x1 ;  /* 0x0000002691ba7211 */ /* 0x080fe200078808ff */
[----:B------:R-:W-:Y:S01]  /*67e0*/  IMAD R157, R157, UR5, RZ ;  /* 0x000000059d9d7c24 */ /* 0x000fe2000f8e02ff */
[----:B------:R-:W-:-:S02]  /*67f0*/  LEA R180, P5, R153, R38, 0x1 ;  /* 0x0000002699b47211 */ /* 0x000fc400078a08ff */
[-C--:B------:R-:W-:Y:S01]  /*6800*/  LEA R178, P6, R154, R38.reuse, 0x1 ;  /* 0x000000269ab27211 */ /* 0x080fe200078c08ff */
[----:B------:R-:W-:Y:S01]  /*6810*/  IMAD R155, R155, UR5, RZ ;  /* 0x000000059b9b7c24 */ /* 0x000fe2000f8e02ff */
[-C--:B------:R-:W-:Y:S01]  /*6820*/  LEA.HI.X.SX32 R187, R145, R41.reuse, 0x1, P4 ;  /* 0x0000002991bb7211 */ /* 0x080fe200020f0eff */
[----:B------:R-:W-:Y:S01]  /*6830*/  IMAD R169, R133, UR5, RZ ;  /* 0x0000000585a97c24 */ /* 0x000fe2000f8e02ff */
[-C--:B------:R-:W-:Y:S01]  /*6840*/  LEA.HI.X.SX32 R181, R153, R41.reuse, 0x1, P5 ;  /* 0x0000002999b57211 */ /* 0x080fe200028f0eff */
[----:B------:R-:W-:Y:S01]  /*6850*/  IMAD R132, R132, UR5, RZ ;  /* 0x0000000584847c24 */ /* 0x000fe2000f8e02ff */
[----:B------:R-:W-:Y:S02]  /*6860*/  LEA.HI.X.SX32 R179, R154, R41, 0x1, P6 ;  /* 0x000000299ab37211 */ /* 0x000fe400030f0eff */
[-C--:B------:R-:W-:Y:S02]  /*6870*/  LEA R182, P4, R151, R38.reuse, 0x1 ;  /* 0x0000002697b67211 */ /* 0x080fe400078808ff */
        /* <DEDUP_REMOVED lines=19> */
[----:B------:R-:W-:Y:S02]  /*69b0*/  LEA R161, P6, R136, R38, 0x1 ;  /* 0x0000002688a17211 */ /* 0x000fe400078c08ff */
[----:B------:R-:W-:Y:S01]  /*69c0*/  PRMT R33, RZ, 0x7610, R33 ;  /* 0x00007610ff217816 */ /* 0x000fe20000000021 */
[----:B------:R-:W-:Y:S01]  /*69d0*/  IMAD R92, R135, UR5, RZ ;  /* 0x00000005875c7c24 */ /* 0x000fe2000f8e02ff */
[-C--:B------:R-:W-:Y:S01]  /*69e0*/  LEA.HI.X.SX32 R171, R158, R41.reuse, 0x1, P4 ;  /* 0x000000299eab7211 */ /* 0x080fe200020f0eff */
[----:B------:R-:W-:Y:S01]  /*69f0*/  IMAD R94, R152, UR5, RZ ;  /* 0x00000005985e7c24 */ /* 0x000fe2000f8e02ff */
[-C--:B------:R-:W-:Y:S01]  /*6a00*/  LEA.HI.X.SX32 R163, R134, R41.reuse, 0x1, P5 ;  /* 0x0000002986a37211 */ /* 0x080fe200028f0eff */
[----:B------:R-:W-:Y:S01]  /*6a10*/  IMAD R138, R138, UR5, RZ ;  /* 0x000000058a8a7c24 */ /* 0x000fe2000f8e02ff */
[----:B------:R-:W-:Y:S01]  /*6a20*/  LEA.HI.X.SX32 R160, R136, R41, 0x1, P6 ;  /* 0x0000002988a07211 */ /* 0x000fe200030f0eff */
[----:B------:R0:W5:Y:S01]  /*6a30*/  @P1 LDG.E.U16 R33, desc[UR22][R64.64] ;  /* 0x0000001640211981 */ /* 0x000162000c1e1500 */
[----:B------:R-:W-:-:S02]  /*6a40*/  SHF.R.U64 R159, R159, 0x1, RZ ;  /* 0x000000019f9f7819 */ /* 0x000fc400000012ff */
[-C--:B------:R-:W-:Y:S02]  /*6a50*/  LEA R164, P4, R144, R38.reuse, 0x1 ;  /* 0x0000002690a47211 */ /* 0x080fe400078808ff */
[-C--:B------:R-:W-:Y:S02]  /*6a60*/  LEA R157, P5, R149, R38.reuse, 0x1 ;  /* 0x00000026959d7211 */ /* 0x080fe400078a08ff */
[----:B------:R-:W-:Y:S01]  /*6a70*/  LEA R155, P6, R137, R38, 0x1 ;  /* 0x00000026899b7211 */ /* 0x000fe200078c08ff */
[----:B------:R-:W-:Y:S01]  /*6a80*/  IMAD R209, R148, UR5, RZ ;  /* 0x0000000594d17c24 */ /* 0x000fe2000f8e02ff */
[----:B------:R-:W-:Y:S01]  /*6a90*/  LOP3.LUT P1, RZ, R159, 0x1, RZ, 0xc0, !PT ;  /* 0x000000019fff7812 */ /* 0x000fe2000782c0ff */
[----:B------:R-:W-:Y:S01]  /*6aa0*/  IMAD R139, R139, UR5, RZ ;  /* 0x000000058b8b7c24 */ /* 0x000fe2000f8e02ff */
[-C--:B------:R-:W-:Y:S01]  /*6ab0*/  LEA.HI.X.SX32 R165, R144, R41.reuse, 0x1, P4 ;  /* 0x0000002990a57211 */ /* 0x080fe200020f0eff */
[----:B------:R-:W-:Y:S01]  /*6ac0*/  IMAD R141, R141, UR5, RZ ;  /* 0x000000058d8d7c24 */ /* 0x000fe2000f8e02ff */
[----:B------:R-:W-:-:S02]  /*6ad0*/  LEA.HI.X.SX32 R156, R149, R41, 0x1, P5 ;  /* 0x00000029959c7211 */ /* 0x000fc400028f0eff */
[-C--:B------:R-:W-:Y:S02]  /*6ae0*/  LEA.HI.X.SX32 R154, R137, R41.reuse, 0x1, P6 ;  /* 0x00000029899a7211 */ /* 0x080fe400030f0eff */
[-C--:B------:R-:W-:Y:S02]  /*6af0*/  LEA R159, P4, R92, R38.reuse, 0x1 ;  /* 0x000000265c9f7211 */ /* 0x080fe400078808ff */
[-C--:B------:R-:W-:Y:S02]  /*6b00*/  LEA R150, P5, R94, R38.reuse, 0x1 ;  /* 0x000000265e967211 */ /* 0x080fe400078a08ff */
[-C--:B------:R-:W-:Y:S01]  /*6b10*/  LEA R148, P6, R138, R38.reuse, 0x1 ;  /* 0x000000268a947211 */ /* 0x080fe200078c08ff */
[----:B------:R-:W-:Y:S01]  /*6b20*/  IMAD R135, R142, UR5, RZ ;  /* 0x000000058e877c24 */ /* 0x000fe2000f8e02ff */
[-C--:B------:R-:W-:Y:S01]  /*6b30*/  LEA.HI.X.SX32 R158, R92, R41.reuse, 0x1, P4 ;  /* 0x000000295c9e7211 */ /* 0x080fe200020f0eff */
[----:B------:R-:W-:Y:S01]  /*6b40*/  IMAD R140, R140, UR5, RZ ;  /* 0x000000058c8c7c24 */ /* 0x000fe2000f8e02ff */
[-C--:B------:R-:W-:Y:S01]  /*6b50*/  LEA.HI.X.SX32 R151, R94, R41.reuse, 0x1, P5 ;  /* 0x000000295e977211 */ /* 0x080fe200028f0eff */
[----:B------:R-:W-:Y:S01]  /*6b60*/  IMAD R211, R147, UR5, RZ ;  /* 0x0000000593d37c24 */ /* 0x000fe2000f8e02ff */
[----:B------:R-:W-:Y:S01]  /*6b70*/  LEA.HI.X.SX32 R149, R138, R41, 0x1, P6 ;  /* 0x000000298a957211 */ /* 0x000fe200030f0eff */
[----:B------:R-:W-:Y:S01]  /*6b80*/  IMAD R212, R143, UR5, RZ ;  /* 0x000000058fd47c24 */ /* 0x000fe2000f8e02ff */
[----:B------:R-:W-:-:S02]  /*6b90*/  LEA R152, P4, R139, R38, 0x1 ;  /* 0x000000268b987211 */ /* 0x000fc400078808ff */
[-C--:B------:R-:W-:Y:S02]  /*6ba0*/  LEA R144, P5, R141, R38.reuse, 0x1 ;  /* 0x000000268d907211 */ /* 0x080fe400078a08ff */
[-C--:B------:R-:W-:Y:S01]  /*6bb0*/  LEA R142, P6, R209, R38.reuse, 0x1 ;  /* 0x00000026d18e7211 */ /* 0x080fe200078c08ff */
[----:B------:R-:W-:Y:S01]  /*6bc0*/  IMAD R210, R146, UR5, RZ ;  /* 0x0000000592d27c24 */ /* 0x000fe2000f8e02ff */
[-C--:B------:R-:W-:Y:S01]  /*6bd0*/  LEA.HI.X.SX32 R153, R139, R41.reuse, 0x1, P4 ;  /* 0x000000298b997211 */ /* 0x080fe200020f0eff */
[----:B------:R-:W-:Y:S01]  /*6be0*/  IMAD R133, R131, UR5, RZ ;  /* 0x0000000583857c24 */ /* 0x000fe2000f8e02ff */
[-C--:B------:R-:W-:Y:S01]  /*6bf0*/  LEA.HI.X.SX32 R145, R141, R41.reuse, 0x1, P5 ;  /* 0x000000298d917211 */ /* 0x080fe200028f0eff */
[----:B------:R-:W-:Y:S01]  /*6c00*/  IMAD R131, R130, UR5, RZ ;  /* 0x0000000582837c24 */ /* 0x000fe2000f8e02ff */
[----:B------:R-:W-:Y:S02]  /*6c10*/  LEA.HI.X.SX32 R143, R209, R41, 0x1, P6 ;  /* 0x00000029d18f7211 */ /* 0x000fe400030f0eff */
[----:B------:R-:W-:-:S02]  /*6c20*/  LEA R146, P4, R140, R38, 0x1 ;  /* 0x000000268c927211 */ /* 0x000fc400078808ff */
[-C--:B------:R-:W-:Y:S02]  /*6c30*/  LEA R138, P5, R211, R38.reuse, 0x1 ;  /* 0x00000026d38a7211 */ /* 0x080fe400078a08ff */
[-C--:B------:R-:W-:Y:S01]  /*6c40*/  LEA R136, P6, R212, R38.reuse, 0x1 ;  /* 0x00000026d4887211 */ /* 0x080fe200078c08ff */
[----:B------:R-:W-:Y:S01]  /*6c50*/  IMAD R90, R128, UR5, RZ ;  /* 0x00000005805a7c24 */ /* 0x000fe2000f8e02ff */
[-C--:B------:R-:W-:Y:S01]  /*6c60*/  LEA.HI.X.SX32 R147, R140, R41.reuse, 0x1, P4 ;  /* 0x000000298c937211 */ /* 0x080fe200020f0eff */
[----:B------:R-:W-:Y:S01]  /*6c70*/  IMAD R88, R127, UR5, RZ ;  /* 0x000000057f587c24 */ /* 0x000fe2000f8e02ff */
[-C--:B------:R-:W-:Y:S02]  /*6c80*/  LEA.HI.X.SX32 R139, R211, R41.reuse, 0x1, P5 ;  /* 0x00000029d38b7211 */ /* 0x080fe400028f0eff */
[----:B------:R-:W-:Y:S02]  /*6c90*/  LEA.HI.X.SX32 R137, R212, R41, 0x1, P6 ;  /* 0x00000029d4897211 */ /* 0x000fe400030f0eff */
        /* <DEDUP_REMOVED lines=25> */
[----:B--2---:R-:W-:Y:S01]  /*6e30*/  IMAD R61, R114, UR5, RZ ;  /* 0x00000005723d7c24 */ /* 0x004fe2000f8e02ff */
[-C--:B------:R-:W-:Y:S01]  /*6e40*/  LEA.HI.X.SX32 R121, R84, R41.reuse, 0x1, P5 ;  /* 0x0000002954797211 */ /* 0x080fe200028f0eff */
[----:B------:R-:W-:Y:S01]  /*6e50*/  IMAD R95, R112, UR5, RZ ;  /* 0x00000005705f7c24 */ /* 0x000fe2000f8e02ff */
[----:B------:R-:W-:Y:S01]  /*6e60*/  LEA.HI.X.SX32 R119, R82, R41, 0x1, P6 ;  /* 0x0000002952777211 */ /* 0x000fe200030f0eff */
[----:B------:R-:W-:Y:S01]  /*6e70*/  IMAD R80, R123, UR5, RZ ;  /* 0x000000057b507c24 */ /* 0x000fe2000f8e02ff */
[----:B------:R-:W-:-:S02]  /*6e80*/  LEA R122, P4, R86, R38, 0x1 ;  /* 0x00000026567a7211 */ /* 0x000fc400078808ff */
[-C--:B------:R-:W-:Y:S02]  /*6e90*/  LEA R114, P5, R78, R38.reuse, 0x1 ;  /* 0x000000264e727211 */ /* 0x080fe400078a08ff */
[-C--:B------:R-:W-:Y:S01]  /*6ea0*/  LEA R112, P6, R77, R38.reuse, 0x1 ;  /* 0x000000264d707211 */ /* 0x080fe200078c08ff */
[----:B0-----:R-:W-:Y:S01]  /*6eb0*/  IMAD R64, R115, UR5, RZ ;  /* 0x0000000573407c24 */ /* 0x001fe2000f8e02ff */
[-C--:B------:R-:W-:Y:S01]  /*6ec0*/  LEA.HI.X.SX32 R123, R86, R41.reuse, 0x1, P4 ;  /* 0x00000029567b7211 */ /* 0x080fe200020f0eff */
[----:B------:R-:W-:Y:S01]  /*6ed0*/  IMAD R59, R113, UR5, RZ ;  /* 0x00000005713b7c24 */ /* 0x000fe2000f8e02ff */
[-C--:B------:R-:W-:Y:S01]  /*6ee0*/  LEA.HI.X.SX32 R115, R78, R41.reuse, 0x1, P5 ;  /* 0x000000294e737211 */ /* 0x080fe200028f0eff */
        /* <DEDUP_REMOVED lines=12> */
[-C--:B------:R-:W-:Y:S01]  /*6fb0*/  LEA.HI.X.SX32 R107, R71, R41.reuse, 0x1, P6 ;  /* 0x00000029476b7211 */ /* 0x080fe200030f0eff */
[----:B------:R-:W-:Y:S01]  /*6fc0*/  IMAD R91, R110, UR5, RZ ;  /* 0x000000056e5b7c24 */ /* 0x000fe2000f8e02ff */
[-C--:B------:R-:W-:Y:S01]  /*6fd0*/  LEA R110, P4, R75, R38.reuse, 0x1 ;  /* 0x000000264b6e7211 */ /* 0x080fe200078808ff */
[----:B------:R-:W-:Y:S01]  /*6fe0*/  IMAD R74, R102, UR5, RZ ;  /* 0x00000005664a7c24 */ /* 0x000fe2000f8e02ff */
[-C--:B------:R-:W-:Y:S01]  /*6ff0*/  LEA R102, P5, R67, R38.reuse, 0x1 ;  /* 0x0000002643667211 */ /* 0x080fe200078a08ff */
[----:B------:R-:W-:Y:S01]  /*7000*/  IMAD R70, R100, UR5, RZ ;  /* 0x0000000564467c24 */ /* 0x000fe2000f8e02ff */
[CC--:B------:R-:W-:Y:S01]  /*7010*/  LEA R100, P6, R64.reuse, R38.reuse, 0x1 ;  /* 0x0000002640647211 */ /* 0x0c0fe200078c08ff */
[----:B------:R-:W-:Y:S01]  /*7020*/  IMAD R93, R111, UR5, RZ ;  /* 0x000000056f5d7c24 */ /* 0x000fe2000f8e02ff */
        /* <DEDUP_REMOVED lines=20> */
[-C--:B------:R-:W-:Y:S02]  /*7170*/  LEA.HI.X.SX32 R99, R61, R41.reuse, 0x1, P4 ;  /* 0x000000293d637211 */ /* 0x080fe400020f0eff */
[-C--:B------:R-:W-:Y:S02]  /*7180*/  LEA.HI.X.SX32 R91, R91, R41.reuse, 0x1, P5 ;  /* 0x000000295b5b7211 */ /* 0x080fe400028f0eff */
[----:B------:R-:W-:Y:S02]  /*7190*/  LEA.HI.X.SX32 R89, R89, R41, 0x1, P6 ;  /* 0x0000002959597211 */ /* 0x000fe400030f0eff */
[-C--:B------:R-:W-:Y:S02]  /*71a0*/  LEA R92, P4, R93, R38.reuse, 0x1 ;  /* 0x000000265d5c7211 */ /* 0x080fe400078808ff */
[----:B------:R-:W-:-:S02]  /*71b0*/  LEA R84, P5, R85, R38, 0x1 ;  /* 0x0000002655547211 */ /* 0x000fc400078a08ff */
[-C--:B------:R-:W-:Y:S01]  /*71c0*/  LEA R82, P6, R83, R38.reuse, 0x1 ;  /* 0x0000002653527211 */ /* 0x080fe200078c08ff */
[----:B------:R-:W-:Y:S01]  /*71d0*/  STL [R1+0x3c], R218 ;  /* 0x00003cda01007387 */ /* 0x000fe20000100800 */
[-C--:B------:R-:W-:Y:S02]  /*71e0*/  LEA.HI.X.SX32 R93, R93, R41.reuse, 0x1, P4 ;  /* 0x000000295d5d7211 */ /* 0x080fe400020f0eff */
[-C--:B------:R-:W-:Y:S01]  /*71f0*/  LEA.HI.X.SX32 R85, R85, R41.reuse, 0x1, P5 ;  /* 0x0000002955557211 */ /* 0x080fe200028f0eff */
[----:B------:R-:W-:Y:S01]  /*7200*/  STL [R1+0xc], R222 ;  /* 0x00000cde01007387 */ /* 0x000fe20000100800 */
[----:B------:R-:W-:Y:S02]  /*7210*/  LEA.HI.X.SX32 R83, R83, R41, 0x1, P6 ;  /* 0x0000002953537211 */ /* 0x000fe400030f0eff */
[-C--:B------:R-:W-:Y:S01]  /*7220*/  LEA R86, P4, R87, R38.reuse, 0x1 ;  /* 0x0000002657567211 */ /* 0x080fe200078808ff */
[----:B------:R-:W-:Y:S01]  /*7230*/  STL [R1+0x38], R221 ;  /* 0x000038dd01007387 */ /* 0x000fe20000100800 */
[----:B------:R-:W-:-:S02]  /*7240*/  LEA R78, P5, R79, R38, 0x1 ;  /* 0x000000264f4e7211 */ /* 0x000fc400078a08ff */
[----:B------:R-:W-:Y:S01]  /*7250*/  LEA R77, P6, R76, R38, 0x1 ;  /* 0x000000264c4d7211 */ /* 0x000fe200078c08ff */
[----:B------:R-:W-:Y:S01]  /*7260*/  STL [R1+0x8], R219 ;  /* 0x000008db01007387 */ /* 0x000fe20000100800 */
[----:B------:R-:W-:-:S03]  /*7270*/  VIADD R58, R10, 0x3f ;  /* 0x0000003f0a3a7836 */ /* 0x000fc60000000000 */
[----:B------:R-:W-:Y:S01]  /*7280*/  STL [R1+0x10], R224 ;  /* 0x000010e001007387 */ /* 0x000fe20000100800 */
[----:B------:R-:W-:-:S03]  /*7290*/  LEA.HI.X.SX32 R87, R87, R41, 0x1, P4 ;  /* 0x0000002957577211 */ /* 0x000fc600020f0eff */
[----:B------:R-:W-:Y:S01]  /*72a0*/  STL [R1+0x40], R215 ;  /* 0x000040d701007387 */ /* 0x000fe20000100800 */
[-C--:B------:R-:W-:Y:S02]  /*72b0*/  LEA.HI.X.SX32 R79, R79, R41.reuse, 0x1, P5 ;  /* 0x000000294f4f7211 */ /* 0x080fe400028f0eff */
[----:B------:R-:W-:Y:S01]  /*72c0*/  LEA.HI.X.SX32 R76, R76, R41, 0x1, P6 ;  /* 0x000000294c4c7211 */ /* 0x000fe200030f0eff */
[----:B------:R-:W-:Y:S01]  /*72d0*/  STL [R1+0x4], R216 ;  /* 0x000004d801007387 */ /* 0x000fe20000100800 */
[-C--:B------:R-:W-:Y:S02]  /*72e0*/  LEA R80, P4, R81, R38.reuse, 0x1 ;  /* 0x0000002651507211 */ /* 0x080fe400078808ff */
[-C--:B------:R-:W-:Y:S01]  /*72f0*/  LEA R73, P5, R72, R38.reuse, 0x1 ;  /* 0x0000002648497211 */ /* 0x080fe200078a08ff */
[----:B------:R-:W-:Y:S01]  /*7300*/  STL [R1+0x34], R214 ;  /* 0x000034d601007387 */ /* 0x000fe20000100800 */
[----:B------:R-:W-:-:S03]  /*7310*/  LEA R71, P6, R70, R38, 0x1 ;  /* 0x0000002646477211 */ /* 0x000fc600078c08ff */
[----:B------:R-:W-:Y:S01]  /*7320*/  STL [R1+0x30], R223 ;  /* 0x000030df01007387 */ /* 0x000fe20000100800 */
[----:B------:R-:W-:-:S03]  /*7330*/  LEA.HI.X.SX32 R81, R81, R41, 0x1, P4 ;  /* 0x0000002951517211 */ /* 0x000fc600020f0eff */
[----:B------:R-:W-:Y:S01]  /*7340*/  STL [R1+0x2c], R220 ;  /* 0x00002cdc01007387 */ /* 0x000fe20000100800 */
[----:B------:R-:W-:-:S03]  /*7350*/  LEA.HI.X.SX32 R72, R72, R41, 0x1, P5 ;  /* 0x0000002948487211 */ /* 0x000fc600028f0eff */
[----:B------:R-:W-:Y:S01]  /*7360*/  STL [R1+0x28], R217 ;  /* 0x000028d901007387 */ /* 0x000fe20000100800 */
[----:B------:R-:W-:-:S03]  /*7370*/  LEA.HI.X.SX32 R70, R70, R41, 0x1, P6 ;  /* 0x0000002946467211 */ /* 0x000fc600030f0eff */
[----:B------:R-:W-:Y:S01]  /*7380*/  STL [R1], R213 ;  /* 0x000000d501007387 */ /* 0x000fe20000100800 */
[-C--:B------:R-:W-:Y:S02]  /*7390*/  LEA R75, P4, R74, R38.reuse, 0x1 ;  /* 0x000000264a4b7211 */ /* 0x080fe400078808ff */
[CC--:B------:R-:W-:Y:S01]  /*73a0*/  LEA R68, P5, R69.reuse, R38.reuse, 0x1 ;  /* 0x0000002645447211 */ /* 0x0c0fe200078a08ff */
[----:B------:R0:W-:Y:S01]  /*73b0*/  STL [R1+0x6c], R58 ;  /* 0x00006c3a01007387 */ /* 0x0001e20000100800 */
[----:B------:R-:W-:Y:S02]  /*73c0*/  LEA R67, P6, R66, R38, 0x1 ;  /* 0x0000002642437211 */ /* 0x000fe400078c08ff */
[-C--:B------:R-:W-:Y:S02]  /*73d0*/  LEA.HI.X.SX32 R74, R74, R41.reuse, 0x1, P4 ;  /* 0x000000294a4a7211 */ /* 0x080fe400020f0eff */
[-C--:B------:R-:W-:Y:S01]  /*73e0*/  LEA.HI.X.SX32 R69, R69, R41.reuse, 0x1, P5 ;  /* 0x0000002945457211 */ /* 0x080fe200028f0eff */
[----:B0-----:R-:W-:Y:S01]  /*73f0*/  IMAD R58, R37, UR5, RZ ;  /* 0x00000005253a7c24 */ /* 0x001fe2000f8e02ff */
[----:B------:R-:W-:-:S02]  /*7400*/  LEA.HI.X.SX32 R66, R66, R41, 0x1, P6 ;  /* 0x0000002942427211 */ /* 0x000fc400030f0eff */
[-C--:B------:R-:W-:Y:S02]  /*7410*/  LEA R61, P4, R60, R38.reuse, 0x1 ;  /* 0x000000263c3d7211 */ /* 0x080fe400078808ff */
[CC--:B------:R-:W-:Y:S02]  /*7420*/  LEA R64, P5, R65.reuse, R38.reuse, 0x1 ;  /* 0x0000002641407211 */ /* 0x0c0fe400078a08ff */
[----:B------:R-:W-:Y:S02]  /*7430*/  LEA R59, P6, R58, R38, 0x1 ;  /* 0x000000263a3b7211 */ /* 0x000fe400078c08ff */
[-C--:B------:R-:W-:Y:S02]  /*7440*/  LEA.HI.X.SX32 R60, R60, R41.reuse, 0x1, P4 ;  /* 0x000000293c3c7211 */ /* 0x080fe400020f0eff */
[-C--:B------:R-:W-:Y:S02]  /*7450*/  LEA.HI.X.SX32 R65, R65, R41.reuse, 0x1, P5 ;  /* 0x0000002941417211 */ /* 0x080fe400028f0eff */
[----:B------:R-:W-:-:S02]  /*7460*/  LEA.HI.X.SX32 R58, R58, R41, 0x1, P6 ;  /* 0x000000293a3a7211 */ /* 0x000fc400030f0eff */
[----:B------:R-:W-:Y:S02]  /*7470*/  PRMT R35, RZ, 0x7610, R35 ;  /* 0x00007610ff237816 */ /* 0x000fe40000000023 */
[----:B------:R-:W-:Y:S02]  /*7480*/  PRMT R38, RZ, 0x7610, R38 ;  /* 0x00007610ff267816 */ /* 0x000fe40000000026 */
[----:B------:R-:W-:Y:S02]  /*7490*/  PRMT R41, RZ, 0x7610, R41 ;  /* 0x00007610ff297816 */ /* 0x000fe40000000029 */
[----:B------:R1:W5:Y:S04]  /*74a0*/  @P3 LDG.E.U16 R35, desc[UR22][R4.64] ;  /* 0x0000001604233981 */ /* 0x000368000c1e1500 */
[----:B------:R1:W5:Y:S04]  /*74b0*/  @P1 LDG.E.U16 R38, desc[UR22][R6.64] ;  /* 0x0000001606261981 */ /* 0x000368000c1e1500 */
[----:B------:R1:W5:Y:S01]  /*74c0*/  @!P0 LDG.E.U16 R41, desc[UR22][R8.64] ;  /* 0x0000001608298981 */ /* 0x000362000c1e1500 */
[----:B------:R-:W-:Y:S01]  /*74d0*/  VIADD R210, R10, 0x3f ;  /* 0x0000003f0ad27836 */ /* 0x000fe20000000000 */
[----:B------:R-:W-:-:S04]  /*74e0*/  @!UP1 UIADD3 UR4, UPT, UPT, -UR4, 0x100000, URZ ;  /* 0x0010000004049890 */ /* 0x000fc8000fffe1ff */
[----:B------:R-:W-:Y:S02]  /*74f0*/  @!UP1 USHF.L.U32 UR5, UR4, 0xb, URZ ;  /* 0x0000000b04059899 */ /* 0x000fe400080006ff */
[----:B------:R-:W-:Y:S01]  /*7500*/  @!UP1 USHF.L.U32 UR4, UR4, 0x1, URZ ;  /* 0x0000000104049899 */ /* 0x000fe200080006ff */
[----:B------:R-:W-:Y:S01]  /*7510*/  ISETP.GT.AND P4, PT, R210, 0x3f, PT ;  /* 0x0000003fd200780c */ /* 0x000fe20003f84270 */
[----:B------:R-:W-:-:S03]  /*7520*/  VOTEU.ALL UP1, P2 ;  /* 0x0000000000ff7886 */ /* 0x000fc60001020000 */
[----:B------:R-:W-:-:S07]  /*7530*/  ISETP.LT.AND P5, PT, R225, R10, P4 ;  /* 0x0000000ae100720c */ /* 0x000fce00027a1270 */
[----:B------:R1:W0:Y:S02]  /*7540*/  @!UP1 SYNCS.EXCH.64 URZ, [UR9+0x8008], UR4 ;  /* 0x0080080409ff95b2 */ /* 0x0002240008000100 */
[----:B-1----:R-:W-:Y:S05]  /*7550*/  @!P4 BRA `(.L_x_6) ;  /* 0x000000000084c947 */ /* 0x002fea0003800000 */
[----:B-----5:R-:W-:Y:S02]  /*7560*/  PRMT R10, R194, 0x5410, R11 ;  /* 0x00005410c20a7816 */ /* 0x020fe4000000000b */
[----:B------:R-:W-:Y:S02]  /*7570*/  PRMT R14, R14, 0x5410, R15 ;  /* 0x000054100e0e7816 */ /* 0x000fe4000000000f */
[----:B------:R-:W-:Y:S02]  /*7580*/  PRMT R16, R16, 0x5410, R17 ;  /* 0x0000541010107816 */ /* 0x000fe40000000011 */
[----:B------:R-:W-:Y:S02]  /*7590*/  PRMT R34, R34, 0x5410, R35 ;  /* 0x0000541022227816 */ /* 0x000fe40000000023 */
[----:B------:R-:W-:Y:S02]  /*75a0*/  PRMT R4, R205, 0x5410, R206 ;  /* 0x00005410cd047816 */ /* 0x000fe400000000ce */
[----:B------:R-:W-:-:S02]  /*75b0*/  PRMT R5, R207, 0x5410, R208 ;  /* 0x00005410cf057816 */ /* 0x000fc400000000d0 */
[----:B------:R-:W-:Y:S02]  /*75c0*/  PRMT R6, R199, 0x5410, R200 ;  /* 0x00005410c7067816 */ /* 0x000fe400000000c8 */
        /* <DEDUP_REMOVED lines=24> */
[----:B------:R-:W-:-:S04]  /*7750*/  PRMT R35, R38, 0x5410, R41 ;  /* 0x0000541026237816 */ /* 0x000fc80000000029 */
[----:B------:R1:W-:Y:S03]  /*7760*/  STTM.x32 tmem[UR10+0x80], R4 ;  /* 0x00008004000079ed */ /* 0x0003e600082c000a */
.L_x_6:
[----:B------:R-:W2:Y:S01]  /*7770*/  FENCE.VIEW.ASYNC.T ;  /* 0x00000000000073c6 */ /* 0x000ea20000000200 */
[----:B------:R-:W-:Y:S02]  /*7780*/  LOP3.LUT R155, R155, R154, RZ, 0x3c, !PT ;  /* 0x0000009a9b9b7212 */ /* 0x000fe400078e3cff */
[----:B------:R-:W-:Y:S02]  /*7790*/  LOP3.LUT R75, R75, R74, RZ, 0x3c, !PT ;  /* 0x0000004a4b4b7212 */ /* 0x000fe400078e3cff */
[----:B------:R-:W-:Y:S02]  /*77a0*/  LOP3.LUT R161, R161, R160, RZ, 0x3c, !PT ;  /* 0x000000a0a1a17212 */ /* 0x000fe400078e3cff */
[----:B-----5:R-:W-:Y:S01]  /*77b0*/  PRMT R190, RZ, 0x7610, R190 ;  /* 0x00007610ffbe7816 */ /* 0x020fe200000000be */
[----:B0-2---:R-:W-:Y:S01]  /*77c0*/  BAR.SYNC.DEFER_BLOCKING 0x0 ;  /* 0x0000000000007b1d */ /* 0x005fe20000010000 */
[----:B------:R-:W-:Y:S02]  /*77d0*/  LOP3.LUT R154, R155, R154, RZ, 0x3c, !PT ;  /* 0x0000009a9b9a7212 */ /* 0x000fe400078e3cff */
[----:B------:R-:W-:-:S02]  /*77e0*/  LOP3.LUT R74, R75, R74, RZ, 0x3c, !PT ;  /* 0x0000004a4b4a7212 */ /* 0x000fc400078e3cff */
[----:B------:R-:W-:Y:S02]  /*77f0*/  PRMT R191, RZ, 0x7610, R191 ;  /* 0x00007610ffbf7816 */ /* 0x000fe400000000bf */
[----:B------:R-:W-:Y:S02]  /*7800*/  PRMT R192, RZ, 0x7610, R192 ;  /* 0x00007610ffc07816 */ /* 0x000fe400000000c0 */
[----:B------:R-:W-:Y:S02]  /*7810*/  PRMT R193, RZ, 0x7610, R193 ;  /* 0x00007610ffc17816 */ /* 0x000fe400000000c1 */
[----:B------:R-:W-:Y:S02]  /*7820*/  PRMT R194, RZ, 0x7610, R194 ;  /* 0x00007610ffc27816 */ /* 0x000fe400000000c2 */
[----:B------:R-:W-:Y:S02]  /*7830*/  PRMT R195, RZ, 0x7610, R195 ;  /* 0x00007610ffc37816 */ /* 0x000fe400000000c3 */
[----:B------:R-:W-:-:S02]  /*7840*/  PRMT R196, RZ, 0x7610, R196 ;  /* 0x00007610ffc47816 */ /* 0x000fc400000000c4 */
[----:B------:R-:W-:Y:S02]  /*7850*/  PRMT R197, RZ, 0x7610, R197 ;  /* 0x00007610ffc57816 */ /* 0x000fe400000000c5 */
[----:B------:R-:W-:Y:S02]  /*7860*/  PRMT R198, RZ, 0x7610, R198 ;  /* 0x00007610ffc67816 */ /* 0x000fe400000000c6 */
[----:B------:R-:W-:Y:S02]  /*7870*/  PRMT R199, RZ, 0x7610, R199 ;  /* 0x00007610ffc77816 */ /* 0x000fe400000000c7 */
[----:B------:R-:W-:Y:S01]  /*7880*/  PRMT R200, RZ, 0x7610, R200 ;  /* 0x00007610ffc87816 */ /* 0x000fe200000000c8 */
[----:B------:R-:W2:Y:S01]  /*7890*/  @P5 LDG.E.U16 R190, desc[UR22][R186.64] ;  /* 0x00000016babe5981 */ /* 0x000ea2000c1e1500 */
[----:B------:R-:W-:Y:S02]  /*78a0*/  PRMT R201, RZ, 0x7610, R201 ;  /* 0x00007610ffc97816 */ /* 0x000fe400000000c9 */
[----:B------:R-:W-:Y:S01]  /*78b0*/  PRMT R44, RZ, 0x7610, R44 ;  /* 0x00007610ff2c7816 */ /* 0x000fe2000000002c */
[----:B------:R-:W3:Y:S01]  /*78c0*/  @P5 LDG.E.U16 R191, desc[UR22][R178.64] ;  /* 0x00000016b2bf5981 */ /* 0x000ee2000c1e1500 */
[----:B------:R-:W-:-:S02]  /*78d0*/  PRMT R45, RZ, 0x7610, R45 ;  /* 0x00007610ff2d7816 */ /* 0x000fc4000000002d */
[----:B------:R-:W-:Y:S01]  /*78e0*/  PRMT R46, RZ, 0x7610, R46 ;  /* 0x00007610ff2e7816 */ /* 0x000fe2000000002e */
[----:B------:R-:W4:Y:S01]  /*78f0*/  @P5 LDG.E.U16 R192, desc[UR22][R170.64] ;  /* 0x00000016aac05981 */ /* 0x000f22000c1e1500 */
[----:B------:R-:W-:Y:S02]  /*7900*/  PRMT R47, RZ, 0x7610, R47 ;  /* 0x00007610ff2f7816 */ /* 0x000fe4000000002f */
[----:B------:R-:W-:Y:S01]  /*7910*/  PRMT R48, RZ, 0x7610, R48 ;  /* 0x00007610ff307816 */ /* 0x000fe20000000030 */
[----:B------:R-:W4:Y:S01]  /*7920*/  @P5 LDG.E.U16 R193, desc[UR22][R162.64] ;  /* 0x00000016a2c15981 */ /* 0x000f22000c1e1500 */
[----:B------:R-:W-:Y:S02]  /*7930*/  LOP3.LUT R160, R161, R160, RZ, 0x3c, !PT ;  /* 0x000000a0a1a07212 */ /* 0x000fe400078e3cff */
[----:B------:R-:W-:Y:S01]  /*7940*/  PRMT R49, RZ, 0x7610, R49 ;  /* 0x00007610ff317816 */ /* 0x000fe20000000031 */
[----:B------:R-:W4:Y:S01]  /*7950*/  @P5 LDG.E.U16 R195, desc[UR22][R146.64] ;  /* 0x0000001692c35981 */ /* 0x000f22000c1e1500 */
[----:B------:R-:W-:-:S02]  /*7960*/  LOP3.LUT R155, R155, R154, RZ, 0x3c, !PT ;  /* 0x0000009a9b9b7212 */ /* 0x000fc400078e3cff */
[----:B------:R-:W-:Y:S01]  /*7970*/  PRMT R50, RZ, 0x7610, R50 ;  /* 0x00007610ff327816 */ /* 0x000fe20000000032 */
[----:B------:R-:W4:Y:S01]  /*7980*/  @P5 LDG.E.U16 R196, desc[UR22][R138.64] ;  /* 0x000000168ac45981 */ /* 0x000f22000c1e1500 */
[----:B------:R-:W-:Y:S02]  /*7990*/  LOP3.LUT R75, R75, R74, RZ, 0x3c, !PT ;  /* 0x0000004a4b4b7212 */ /* 0x000fe400078e3cff */
[----:B------:R-:W-:Y:S01]  /*79a0*/  PRMT R51, RZ, 0x7610, R51 ;  /* 0x00007610ff337816 */ /* 0x000fe20000000033 */
[----:B------:R-:W4:Y:S01]  /*79b0*/  @P5 LDG.E.U16 R194, desc[UR22][R154.64] ;  /* 0x000000169ac25981 */ /* 0x000f22000c1e1500 */
[----:B------:R-:W-:Y:S02]  /*79c0*/  PRMT R54, RZ, 0x7610, R54 ;  /* 0x00007610ff367816 */ /* 0x000fe40000000036 */
[----:B------:R-:W-:Y:S01]  /*79d0*/  PRMT R55, RZ, 0x7610, R55 ;  /* 0x00007610ff377816 */ /* 0x000fe20000000037 */
[----:B------:R-:W4:Y:S01]  /*79e0*/  @P5 LDG.E.U16 R197, desc[UR22][R130.64] ;  /* 0x0000001682c55981 */ /* 0x000f22000c1e1500 */
[----:B------:R-:W-:-:S02]  /*79f0*/  LOP3.LUT R161, R161, R160, RZ, 0x3c, !PT ;  /* 0x000000a0a1a17212 */ /* 0x000fc400078e3cff */
[----:B------:R-:W-:Y:S01]  /*7a00*/  PRMT R56, RZ, 0x7610, R56 ;  /* 0x00007610ff387816 */ /* 0x000fe20000000038 */
[----:B------:R-:W4:Y:S01]  /*7a10*/  @P5 LDG.E.U16 R198, desc[UR22][R122.64] ;  /* 0x000000167ac65981 */ /* 0x000f22000c1e1500 */
[----:B------:R-:W-:Y:S02]  /*7a20*/  PRMT R57, RZ, 0x7610, R57 ;  /* 0x00007610ff397816 */ /* 0x000fe40000000039 */
[----:B------:R-:W-:Y:S01]  /*7a30*/  LOP3.LUT R73, R73, R72, RZ, 0x3c, !PT ;  /* 0x0000004849497212 */ /* 0x000fe200078e3cff */
[----:B------:R-:W4:Y:S01]  /*7a40*/  @P5 LDG.E.U16 R199, desc[UR22][R114.64] ;  /* 0x0000001672c75981 */ /* 0x000f22000c1e1500 */
[----:B------:R-:W-:Y:S02]  /*7a50*/  PRMT R62, RZ, 0x7610, R62 ;  /* 0x00007610ff3e7816 */ /* 0x000fe4000000003e */
[----:B------:R-:W-:Y:S01]  /*7a60*/  LOP3.LUT R67, R67, R66, RZ, 0x3c, !PT ;  /* 0x0000004243437212 */ /* 0x000fe200078e3cff */
[----:B------:R-:W4:Y:S01]  /*7a70*/  @P5 LDG.E.U16 R200, desc[UR22][R106.64] ;  /* 0x000000166ac85981 */ /* 0x000f22000c1e1500 */
[----:B------:R-:W-:-:S02]  /*7a80*/  PRMT R63, RZ, 0x7610, R63 ;  /* 0x00007610ff3f7816 */ /* 0x000fc4000000003f */
[----:B------:R-:W-:Y:S01]  /*7a90*/  PRMT R188, RZ, 0x7610, R188 ;  /* 0x00007610ffbc7816 */ /* 0x000fe200000000bc */
[----:B------:R-:W4:Y:S01]  /*7aa0*/  @P5 LDG.E.U16 R201, desc[UR22][R98.64] ;  /* 0x0000001662c95981 */ /* 0x000f22000c1e1500 */
[----:B------:R-:W-:Y:S02]  /*7ab0*/  PRMT R189, RZ, 0x7610, R189 ;  /* 0x00007610ffbd7816 */ /* 0x000fe400000000bd */
[----:B-1----:R-:W-:Y:S01]  /*7ac0*/  PRMT R26, RZ, 0x7610, R26 ;  /* 0x00007610ff1a7816 */ /* 0x002fe2000000001a */
[----:B------:R-:W4:Y:S01]  /*7ad0*/  @P5 LDG.E.U16 R44, desc[UR22][R90.64] ;  /* 0x000000165a2c5981 */ /* 0x000f22000c1e1500 */
[----:B------:R-:W-:Y:S02]  /*7ae0*/  LOP3.LUT R72, R73, R72, RZ, 0x3c, !PT ;  /* 0x0000004849487212 */ /* 0x000fe400078e3cff */
[----:B------:R-:W-:Y:S01]  /*7af0*/  LOP3.LUT R159, R159, R158, RZ, 0x3c, !PT ;  /* 0x0000009e9f9f7212 */ /* 0x000fe200078e3cff */
[----:B------:R-:W4:Y:S01]  /*7b00*/  @P5 LDG.E.U16 R45, desc[UR22][R82.64] ;  /* 0x00000016522d5981 */ /* 0x000f22000c1e1500 */
[----:B------:R-:W-:-:S02]  /*7b10*/  PRMT R27, RZ, 0x7610, R27 ;  /* 0x00007610ff1b7816 */ /* 0x000fc4000000001b */
[----:B------:R-:W-:Y:S01]  /*7b20*/  PRMT R28, RZ, 0x7610, R28 ;  /* 0x00007610ff1c7816 */ /* 0x000fe2000000001c */
[----:B------:R-:W4:Y:S01]  /*7b30*/  @P5 LDG.E.U16 R46, desc[UR22][R74.64] ;  /* 0x000000164a2e5981 */ /* 0x000f22000c1e1500 */
[----:B------:R-:W-:Y:S02]  /*7b40*/  PRMT R29, RZ, 0x7610, R29 ;  /* 0x00007610ff1d7816 */ /* 0x000fe4000000001d */
[----:B------:R-:W-:Y:S01]  /*7b50*/  PRMT R30, RZ, 0x7610, R30 ;  /* 0x00007610ff1e7816 */ /* 0x000fe2000000001e */
[----:B------:R-:W4:Y:S01]  /*7b60*/  @P5 LDG.E.U16 R47, desc[UR22][R68.64] ;  /* 0x00000016442f5981 */ /* 0x000f22000c1e1500 */
[----:B------:R-:W-:Y:S02]  /*7b70*/  PRMT R31, RZ, 0x7610, R31 ;  /* 0x00007610ff1f7816 */ /* 0x000fe4000000001f */
[----:B------:R-:W-:Y:S01]  /*7b80*/  PRMT R32, RZ, 0x7610, R32 ;  /* 0x00007610ff207816 */ /* 0x000fe20000000020 */
[----:B------:R-:W4:Y:S01]  /*7b90*/  @P5 LDG.E.U16 R48, desc[UR22][R184.64] ;  /* 0x00000016b8305981 */ /* 0x000f22000c1e1500 */
        /* <DEDUP_REMOVED lines=10> */
[----:B------:R-:W-:Y:S01]  /*7c40*/  LOP3.LUT R71, R71, R70, RZ, 0x3c, !PT ;  /* 0x0000004647477212 */ /* 0x000fe200078e3cff */
[----:B------:R-:W4:Y:S01]  /*7c50*/  @P5 LDG.E.U16 R54, desc[UR22][R152.64] ;  /* 0x0000001698365981 */ /* 0x000f22000c1e1500 */
[----:B------:R-:W-:Y:S02]  /*7c60*/  LOP3.LUT R158, R159, R158, RZ, 0x3c, !PT ;  /* 0x0000009e9f9e7212 */ /* 0x000fe400078e3cff */
[----:B------:R-:W-:Y:S01]  /*7c70*/  PRMT R40, RZ, 0x7610, R40 ;  /* 0x00007610ff287816 */ /* 0x000fe20000000028 */
[----:B------:R-:W4:Y:S01]  /*7c80*/  @P5 LDG.E.U16 R55, desc[UR22][R144.64] ;  /* 0x0000001690375981 */ /* 0x000f22000c1e1500 */
[----:B------:R-:W-:Y:S02]  /*7c90*/  PRMT R41, RZ, 0x7610, R41 ;  /* 0x00007610ff297816 */ /* 0x000fe40000000029 */
[----:B------:R-:W-:Y:S01]  /*7ca0*/  LOP3.LUT R157, R157, R156, RZ, 0x3c, !PT ;  /* 0x0000009c9d9d7212 */ /* 0x000fe200078e3cff */
[----:B------:R-:W4:Y:S01]  /*7cb0*/  @P5 LDG.E.U16 R56, desc[UR22][R136.64] ;  /* 0x0000001688385981 */ /* 0x000f22000c1e1500 */
[----:B------:R-:W-:-:S02]  /*7cc0*/  LOP3.LUT R67, R67, R66, RZ, 0x3c, !PT ;  /* 0x0000004243437212 */ /* 0x000fc400078e3cff */
[----:B------:R-:W-:Y:S01]  /*7cd0*/  LOP3.LUT R77, R77, R76, RZ, 0x3c, !PT ;  /* 0x0000004c4d4d7212 */ /* 0x000fe200078e3cff */
[----:B------:R-:W4:Y:S01]  /*7ce0*/  @P5 LDG.E.U16 R57, desc[UR22][R128.64] ;  /* 0x0000001680395981 */ /* 0x000f22000c1e1500 */
[----:B------:R-:W-:Y:S02]  /*7cf0*/  LOP3.LUT R159, R159, R158, RZ, 0x3c, !PT ;  /* 0x0000009e9f9f7212 */ /* 0x000fe400078e3cff */
[----:B------:R-:W-:Y:S01]  /*7d00*/  LOP3.LUT R61, R61, R60, RZ, 0x3c, !PT ;  /* 0x0000003c3d3d7212 */ /* 0x000fe200078e3cff */
[----:B------:R-:W4:Y:S01]  /*7d10*/  @P5 LDG.E.U16 R62, desc[UR22][R120.64] ;  /* 0x00000016783e5981 */ /* 0x000f22000c1e1500 */
[----:B------:R-:W-:Y:S02]  /*7d20*/  LOP3.LUT R59, R59, R58, RZ, 0x3c, !PT ;  /* 0x0000003a3b3b7212 */ /* 0x000fe400078e3cff */
[----:B------:R-:W-:Y:S01]  /*7d30*/  PRMT R42, RZ, 0x7610, R42 ;  /* 0x00007610ff2a7816 */ /* 0x000fe2000000002a */
[----:B------:R-:W4:Y:S01]  /*7d40*/  @P5 LDG.E.U16 R63, desc[UR22][R112.64] ;  /* 0x00000016703f5981 */ /* 0x000f22000c1e1500 */
[----:B------:R-:W-:-:S02]  /*7d50*/  PRMT R43, RZ, 0x7610, R43 ;  /* 0x00007610ff2b7816 */ /* 0x000fc4000000002b */
[----:B------:R-:W-:Y:S01]  /*7d60*/  PRMT R6, RZ, 0x7610, R6 ;  /* 0x00007610ff067816 */ /* 0x000fe20000000006 */
[----:B------:R-:W4:Y:S01]  /*7d70*/  @P5 LDG.E.U16 R188, desc[UR22][R104.64] ;  /* 0x0000001668bc5981 */ /* 0x000f22000c1e1500 */
[----:B------:R-:W-:Y:S02]  /*7d80*/  LOP3.LUT R70, R71, R70, RZ, 0x3c, !PT ;  /* 0x0000004647467212 */ /* 0x000fe400078e3cff */
        /* <DEDUP_REMOVED lines=36> */
[----:B------:R-:W-:Y:S01]  /*7fd0*/  SHF.R.S32.HI R4, RZ, 0x1f, R3 ;  /* 0x0000001fff047819 */ /* 0x000fe20000011403 */
[----:B------:R-:W4:Y:S01]  /*7fe0*/  @P5 LDG.E.U16 R39, desc[UR22][R126.64] ;  /* 0x000000167e275981 */ /* 0x000f22000c1e1500 */
[----:B------:R-:W-:Y:S02]  /*7ff0*/  LOP3.LUT R157, R157, R156, RZ, 0x3c, !PT ;  /* 0x0000009c9d9d7212 */ /* 0x000fe400078e3cff */
[----:B------:R-:W-:Y:S01]  /*8000*/  SHF.R.S32.HI R5, RZ, 0x6, R202 ;  /* 0x00000006ff057819 */ /* 0x000fe200000114ca */
[----:B------:R-:W4:Y:S01]  /*8010*/  @P5 LDG.E.U16 R40, desc[UR22][R118.64] ;  /* 0x0000001676285981 */ /* 0x000f22000c1e1500 */
[----:B------:R-:W-:Y:S01]  /*8020*/  LOP3.LUT R77, R77, R76, RZ, 0x3c, !PT ;  /* 0x0000004c4d4d7212 */ /* 0x000fe200078e3cff */
[----:B------:R-:W-:Y:S01]  /*8030*/  IMAD.SHL.U32 R204, R52, 0x40, RZ ;  /* 0x0000004034cc7824 */ /* 0x000fe200078e00ff */
[----:B------:R-:W0:Y:S01]  /*8040*/  LDCU UR5, c[0x0][0x3a0] ;  /* 0x00007400ff0577ac */ /* 0x000e220008000800 */
[----:B------:R-:W4:Y:S01]  /*8050*/  @P5 LDG.E.U16 R41, desc[UR22][R110.64] ;  /* 0x000000166e295981 */ /* 0x000f22000c1e1500 */
[----:B------:R-:W-:-:S02]  /*8060*/  LOP3.LUT R61, R61, R60, RZ, 0x3c, !PT ;  /* 0x0000003c3d3d7212 */ /* 0x000fc400078e3cff */
[----:B------:R-:W-:Y:S01]  /*8070*/  LOP3.LUT R59, R59, R58, RZ, 0x3c, !PT ;  /* 0x0000003a3b3b7212 */ /* 0x000fe200078e3cff */
[----:B------:R-:W4:Y:S04]  /*8080*/  @P5 LDG.E.U16 R42, desc[UR22][R102.64] ;  /* 0x00000016662a5981 */ /* 0x000f28000c1e1500 */
        /* <DEDUP_REMOVED lines=20> */
[----:B------:R-:W4:Y:S01]  /*81d0*/  @P5 LDG.E.U16 R25, desc[UR22][R58.64] ;  /* 0x000000163a195981 */ /* 0x000f22000c1e1500 */
[----:B------:R-:W-:-:S02]  /*81e0*/  SHF.L.U64.HI R37, R3, 0x1, R4 ;  /* 0x0000000103257819 */ /* 0x000fc40000010204 */
[----:B------:R-:W-:Y:S01]  /*81f0*/  SGXT R4, R5, 0x1 ;  /* 0x000000010504781a */ /* 0x000fe20000000200 */
[----:B------:R-:W-:-:S03]  /*8200*/  IMAD.SHL.U32 R3, R202, 0x2, RZ ;  /* 0x00000002ca037824 */ /* 0x000fc600078e00ff */
[----:B------:R-:W-:Y:S01]  /*8210*/  LOP3.LUT R4, R4, 0x90, RZ, 0xc0, !PT ;  /* 0x0000009004047812 */ /* 0x000fe200078ec0ff */
[----:B------:R1:W-:Y:S03]  /*8220*/  STL [R1+0x60], R204 ;  /* 0x000060cc01007387 */ /* 0x0003e60000100800 */
[----:B------:R-:W-:Y:S01]  /*8230*/  LOP3.LUT R3, R4, 0x7e, R3, 0x78, !PT ;  /* 0x0000007e04037812 */ /* 0x000fe200078e7803 */
[----:B------:R-:W-:-:S03]  /*8240*/  IMAD.WIDE R36, R204, 0x2, R36 ;  /* 0x00000002cc247825 */ /* 0x000fc600078e0224 */
[C---:B-1----:R-:W-:Y:S02]  /*8250*/  LOP3.LUT R204, R3.reuse, 0x20, RZ, 0x3c, !PT ;  /* 0x0000002003cc7812 */ /* 0x042fe400078e3cff */
[----:B------:R-:W-:Y:S01]  /*8260*/  LOP3.LUT R202, R3, 0x40, RZ, 0x3c, !PT ;  /* 0x0000004003ca7812 */ /* 0x000fe200078e3cff */
[----:B--2---:R-:W-:Y:S04]  /*8270*/  STS.U16 [R3+UR9], R190 ;  /* 0x000000be03007988 */ /* 0x004fe80008000409 */
[----:B---3--:R-:W-:Y:S04]  /*8280*/  STS.U16 [R3+UR9+0x400], R191 ;  /* 0x000400bf03007988 */ /* 0x008fe80008000409 */
[----:B----4-:R-:W-:Y:S04]  /*8290*/  STS.U16 [R3+UR9+0x800], R192 ;  /* 0x000800c003007988 */ /* 0x010fe80008000409 */
[----:B------:R-:W-:Y:S04]  /*82a0*/  STS.U16 [R3+UR9+0xc00], R193 ;  /* 0x000c00c103007988 */ /* 0x000fe80008000409 */
        /* <DEDUP_REMOVED lines=34> */
[----:B------:R-:W-:Y:S01]  /*84d0*/  STS.U16 [R202+UR9+0x1a00], R38 ;  /* 0x001a0026ca007988 */ /* 0x000fe20008000409 */
[----:B------:R-:W-:-:S03]  /*84e0*/  IADD3 R4, P1, PT, R36, UR12, RZ ;  /* 0x0000000c24047c10 */ /* 0x000fc6000ff3e0ff */
[----:B------:R-:W-:Y:S01]  /*84f0*/  STS.U16 [R202+UR9+0x1e00], R39 ;  /* 0x001e0027ca007988 */ /* 0x000fe20008000409 */
[----:B------:R-:W-:-:S03]  /*8500*/  LOP3.LUT R36, R3, 0x60, RZ, 0x3c, !PT ;  /* 0x0000006003247812 */ /* 0x000fc600078e3cff */
[----:B------:R-:W-:Y:S04]  /*8510*/  STS.U16 [R202+UR9+0x2200], R40 ;  /* 0x00220028ca007988 */ /* 0x000fe80008000409 */
[----:B------:R-:W-:Y:S01]  /*8520*/  STS.U16 [R202+UR9+0x2600], R41 ;  /* 0x00260029ca007988 */ /* 0x000fe20008000409 */
[----:B0-----:R-:W-:-:S03]  /*8530*/  UIADD3 UR7, UPT, UPT, UR5, 0x3f, URZ ;  /* 0x0000003f05077890 */ /* 0x001fc6000fffe0ff */
[----:B------:R-:W-:Y:S04]  /*8540*/  STS.U16 [R202+UR9+0x2a00], R42 ;  /* 0x002a002aca007988 */ /* 0x000fe80008000409 */
[----:B------:R-:W-:Y:S04]  /*8550*/  STS.U16 [R202+UR9+0x2e00], R43 ;  /* 0x002e002bca007988 */ /* 0x000fe80008000409 */
[----:B------:R-:W-:Y:S04]  /*8560*/  STS.U16 [R202+UR9+0x3200], R6 ;  /* 0x00320006ca007988 */ /* 0x000fe80008000409 */
[----:B------:R0:W-:Y:S01]  /*8570*/  STS.U16 [R202+UR9+0x3600], R7 ;  /* 0x00360007ca007988 */ /* 0x0001e20008000409 */
[----:B------:R-:W-:-:S03]  /*8580*/  USHF.R.S32.HI UR5, URZ, 0x1f, UR7 ;  /* 0x0000001fff057899 */ /* 0x000fc60008011407 */
[----:B------:R-:W-:Y:S04]  /*8590*/  STS.U16 [R202+UR9+0x3a00], R8 ;  /* 0x003a0008ca007988 */ /* 0x000fe80008000409 */
[----:B------:R-:W-:Y:S01]  /*85a0*/  STS.U16 [R202+UR9+0x3e00], R9 ;  /* 0x003e0009ca007988 */ /* 0x000fe20008000409 */
[----:B0-----:R-:W-:-:S03]  /*85b0*/  SHF.R.S32.HI R7, RZ, 0x1f, R52 ;  /* 0x0000001fff077819 */ /* 0x001fc60000011434 */
[----:B------:R-:W-:Y:S04]  /*85c0*/  STS.U16 [R36+UR9+0x300], R10 ;  /* 0x0003000a24007988 */ /* 0x000fe80008000409 */
[----:B------:R-:W-:Y:S01]  /*85d0*/  STS.U16 [R36+UR9+0x700], R11 ;  /* 0x0007000b24007988 */ /* 0x000fe20008000409 */
[----:B------:R-:W-:-:S03]  /*85e0*/  SHF.L.U64.HI R6, R52, 0x1, R7 ;  /* 0x0000000134067819 */ /* 0x000fc60000010207 */
        /* <DEDUP_REMOVED lines=13> */
[----:B------:R0:W-:Y:S01]  /*86c0*/  STS.U16 [R36+UR9+0x3f00], R25 ;  /* 0x003f001924007988 */ /* 0x0001e20008000409 */
[----:B------:R1:W-:Y:S06]  /*86d0*/  MEMBAR.ALL.CTA ;  /* 0x0000000000007992 */ /* 0x0003ec0000008000 */
[----:B-1----:R-:W1:Y:S01]  /*86e0*/  FENCE.VIEW.ASYNC.S ;  /* 0x00000000000073c6 */ /* 0x002e620000000000 */
[----:B------:R-:W-:Y:S01]  /*86f0*/  ULEA.HI UR7, UR5, UR7, URZ, 0x6 ;  /* 0x0000000705077291 */ /* 0x000fe2000f8f30ff */
[----:B------:R-:W-:Y:S01]  /*8700*/  ISETP.NE.U32.AND P0, PT, R203, RZ, PT ;  /* 0x000000ffcb00720c */ /* 0x000fe20003f05070 */
[----:B------:R-:W-:Y:S01]  /*8710*/  UIADD3 UR5, UPT, UPT, UR9, 0x4000, URZ ;  /* 0x0000400009057890 */ /* 0x000fe2000fffe0ff */
[----:B------:R2:W-:Y:S01]  /*8720*/  STL [R1+0x64], R6 ;  /* 0x0000640601007387 */ /* 0x0005e20000100800 */
[----:B------:R-:W-:Y:S01]  /*8730*/  USHF.R.S32.HI UR7, URZ, 0x6, UR7 ;  /* 0x00000006ff077899 */ /* 0x000fe20008011407 */
[----:B------:R-:W-:Y:S01]  /*8740*/  IADD3.X R5, PT, PT, R37, UR13, RZ, P1, !PT ;  /* 0x0000000d25057c10 */ /* 0x000fe20008ffe4ff */
[----:B------:R-:W-:Y:S01]  /*8750*/  USHF.R.U32.HI UR5, URZ, 0x4, UR5 ;  /* 0x00000004ff057899 */ /* 0x000fe20008011605 */
[----:B------:R-:W-:Y:S01]  /*8760*/  ISETP.LT.OR P1, PT, R210, 0x40, P0 ;  /* 0x00000040d200780c */ /* 0x000fe20000721670 */
[----:B------:R-:W-:-:S02]  /*8770*/  UISETP.LT.AND UP1, UPT, UR7, 0x1, UPT ;  /* 0x000000010700788c */ /* 0x000fc4000bf21270 */
[----:B------:R-:W-:Y:S02]  /*8780*/  USGXT.U32 UR19, UR5, 0xe ;  /* 0x0000000e0513789a */ /* 0x000fe40008000000 */
[----:B------:R-:W-:Y:S02]  /*8790*/  USEL UR5, UR7, 0x1, !UP1 ;  /* 0x0000000107057887 */ /* 0x000fe4000c800000 */
[----:B------:R-:W-:Y:S01]  /*87a0*/  UIADD3 UR14, UP1, UPT, UR19, 0x2, URZ ;  /* 0x00000002130e7890 */ /* 0x000fe2000ff3e0ff */
[----:B------:R-:W-:Y:S01]  /*87b0*/  IMAD.MOV.U32 R204, RZ, RZ, R224 ;  /* 0x000000ffffcc7224 */ /* 0x000fe200078e00e0 */
[----:B------:R-:W-:Y:S01]  /*87c0*/  UIADD3 UR7, UPT, UPT, UR5, -0x1, URZ ;  /* 0xffffffff05077890 */ /* 0x000fe2000fffe0ff */
[----:B------:R-:W-:Y:S01]  /*87d0*/  IMAD.MOV.U32 R205, RZ, RZ, R221 ;  /* 0x000000ffffcd7224 */ /* 0x000fe200078e00dd */
[----:B------:R-:W-:Y:S01]  /*87e0*/  UMOV UR4, URZ ;  /* 0x000000ff00047c82 */ /* 0x000fe20008000000 */
[----:B------:R-:W-:Y:S01]  /*87f0*/  IMAD.MOV.U32 R207, RZ, RZ, R218 ;  /* 0x000000ffffcf7224 */ /* 0x000fe200078e00da */
[----:B------:R-:W-:Y:S01]  /*8800*/  UIADD3.X UR15, UPT, UPT, UR4, 0x40004040, URZ, UP1, !UPT ;  /* 0x40004040040f7890 */ /* 0x000fe20008ffe4ff */
[----:B------:R-:W-:-:S02]  /*8810*/  IMAD.MOV.U32 R208, RZ, RZ, R215 ;  /* 0x000000ffffd07224 */ /* 0x000fc400078e00d7 */
[C---:B------:R-:W-:Y:S02]  /*8820*/  IMAD R252, R52.reuse, 0xf, RZ ;  /* 0x0000000f34fc7824 */ /* 0x040fe400078e02ff */
[C---:B------:R-:W-:Y:S02]  /*8830*/  IMAD.SHL.U32 R251, R52.reuse, 0x10, RZ ;  /* 0x0000001034fb7824 */ /* 0x040fe400078e00ff */
[C---:B------:R-:W-:Y:S02]  /*8840*/  IMAD R250, R52.reuse, 0x11, RZ ;  /* 0x0000001134fa7824 */ /* 0x040fe400078e02ff */
[C---:B------:R-:W-:Y:S02]  /*8850*/  IMAD R249, R52.reuse, 0x12, RZ ;  /* 0x0000001234f97824 */ /* 0x040fe400078e02ff */
[C---:B------:R-:W-:Y:S02]  /*8860*/  IMAD R248, R52.reuse, 0x13, RZ ;  /* 0x0000001334f87824 */ /* 0x040fe400078e02ff */
[----:B------:R-:W-:-:S02]  /*8870*/  IMAD R247, R52, 0x14, RZ ;  /* 0x0000001434f77824 */ /* 0x000fc400078e02ff */
[C---:B------:R-:W-:Y:S02]  /*8880*/  IMAD R246, R52.reuse, 0x15, RZ ;  /* 0x0000001534f67824 */ /* 0x040fe400078e02ff */
[C---:B------:R-:W-:Y:S02]  /*8890*/  IMAD R245, R52.reuse, 0x16, RZ ;  /* 0x0000001634f57824 */ /* 0x040fe400078e02ff */
        /* <DEDUP_REMOVED lines=9> */
[----:B------:R-:W-:-:S02]  /*8930*/  IMAD.SHL.U32 R235, R52, 0x20, RZ ;  /* 0x0000002034eb7824 */ /* 0x000fc400078e00ff */
        /* <DEDUP_REMOVED lines=12> */
[C---:B------:R-:W-:Y:S01]  /*8a00*/  IMAD R218, R52.reuse, 0x2d, RZ ;  /* 0x0000002d34da7824 */ /* 0x040fe200078e02ff */
[----:B------:R-:W-:Y:S01]  /*8a10*/  UMOV UR6, URZ ;  /* 0x000000ff00067c82 */ /* 0x000fe20008000000 */
[----:B------:R-:W-:Y:S02]  /*8a20*/  UISETP.NE.U32.AND UP1, UPT, UR7, URZ, UPT ;  /* 0x000000ff0700728c */ /* 0x000fe4000bf25070 */
[----:B------:R-:W-:Y:S01]  /*8a30*/  UIADD3 UR18, UPT, UPT, UR8, 0x80, URZ ;  /* 0x0000008008127890 */ /* 0x000fe2000fffe0ff */
[----:B------:R-:W-:Y:S01]  /*8a40*/  IMAD.SHL.U32 R37, R53, 0x40, RZ ;  /* 0x0000004035257824 */ /* 0x000fe200078e00ff */
[----:B------:R-:W-:Y:S01]  /*8a50*/  SHF.R.S32.HI R198, RZ, 0x1f, R0 ;  /* 0x0000001fffc67819 */ /* 0x000fe20000011400 */
[C---:B------:R-:W-:Y:S01]  /*8a60*/  IMAD R215, R52.reuse, 0x2e, RZ ;  /* 0x0000002e34d77824 */ /* 0x040fe200078e02ff */
        /* <DEDUP_REMOVED lines=33> */
[----:B------:R-:W-:Y:S01]  /*8c80*/  IMAD R51, R52, 0x3f, RZ ;  /* 0x0000003f34337824 */ /* 0x000fe200078e02ff */
[----:B------:R-:W-:-:S02]  /*8c90*/  SHF.R.S32.HI R52, RZ, 0x1f, R247 ;  /* 0x0000001fff347819 */ /* 0x000fc400000114f7 */
[----:B------:R-:W-:Y:S02]  /*8ca0*/  SHF.R.S32.HI R35, RZ, 0x1f, R246 ;  /* 0x0000001fff237819 */ /* 0x000fe400000114f6 */
[----:B------:R-:W-:Y:S02]  /*8cb0*/  SHF.R.S32.HI R34, RZ, 0x1f, R245 ;  /* 0x0000001fff227819 */ /* 0x000fe400000114f5 */
[----:B------:R-:W-:Y:S02]  /*8cc0*/  SHF.R.S32.HI R33, RZ, 0x1f, R244 ;  /* 0x0000001fff217819 */ /* 0x000fe400000114f4 */
[----:B------:R-:W-:Y:S02]  /*8cd0*/  SHF.R.S32.HI R32, RZ, 0x1f, R243 ;  /* 0x0000001fff207819 */ /* 0x000fe400000114f3 */
[----:B------:R-:W-:Y:S02]  /*8ce0*/  SHF.R.S32.HI R31, RZ, 0x1f, R242 ;  /* 0x0000001fff1f7819 */ /* 0x000fe400000114f2 */
[----:B------:R-:W-:-:S02]  /*8cf0*/  SHF.R.S32.HI R30, RZ, 0x1f, R241 ;  /* 0x0000001fff1e7819 */ /* 0x000fc400000114f1 */
[----:B------:R-:W-:Y:S02]  /*8d00*/  SHF.R.S32.HI R29, RZ, 0x1f, R240 ;  /* 0x0000001fff1d7819 */ /* 0x000fe400000114f0 */
[----:B------:R-:W-:Y:S02]  /*8d10*/  SHF.R.S32.HI R28, RZ, 0x1f, R239 ;  /* 0x0000001fff1c7819 */ /* 0x000fe400000114ef */
[----:B------:R-:W-:Y:S02]  /*8d20*/  SHF.R.S32.HI R27, RZ, 0x1f, R238 ;  /* 0x0000001fff1b7819 */ /* 0x000fe400000114ee */
[----:B------:R-:W-:Y:S02]  /*8d30*/  SHF.R.S32.HI R26, RZ, 0x1f, R237 ;  /* 0x0000001fff1a7819 */ /* 0x000fe400000114ed */
[----:B0-----:R-:W-:Y:S02]  /*8d40*/  SHF.R.S32.HI R25, RZ, 0x1f, R236 ;  /* 0x0000001fff197819 */ /* 0x001fe400000114ec */
        /* <DEDUP_REMOVED lines=11> */
[----:B------:R-:W-:Y:S02]  /*8e00*/  SHF.R.S32.HI R13, RZ, 0x1f, R224 ;  /* 0x0000001fff0d7819 */ /* 0x000fe400000114e0 */
[----:B------:R-:W-:-:S02]  /*8e10*/  SHF.R.S32.HI R12, RZ, 0x1f, R221 ;  /* 0x0000001fff0c7819 */ /* 0x000fc400000114dd */
[----:B------:R-:W-:Y:S01]  /*8e20*/  SHF.R.S32.HI R11, RZ, 0x1f, R218 ;  /* 0x0000001fff0b7819 */ /* 0x000fe200000114da */
[----:B-1----:R-:W-:Y:S06]  /*8e30*/  BAR.SYNC.DEFER_BLOCKING 0x0 ;  /* 0x0000000000007b1d */ /* 0x002fec0000010000 */
[----:B--2---:R-:W-:Y:S05]  /*8e40*/  @P1 BRA `(.L_x_7) ;  /* 0x0000000000701947 */ /* 0x004fea0003800000 */
[----:B------:R-:W-:Y:S01]  /*8e50*/  USHF.R.U32.HI UR12, URZ, 0x4, UR9 ;  /* 0x00000004ff0c7899 */ /* 0x000fe20008011609 */
[----:B------:R-:W-:Y:S01]  /*8e60*/  UMOV UR4, URZ ;  /* 0x000000ff00047c82 */ /* 0x000fe20008000000 */
[----:B------:R-:W-:Y:S02]  /*8e70*/  UIADD3 UR16, UPT, UPT, UR8, 0x88, URZ ;  /* 0x0000008808107890 */ /* 0x000fe4000fffe0ff */
[----:B------:R-:W-:Y:S02]  /*8e80*/  USGXT.U32 UR12, UR12, 0xe ;  /* 0x0000000e0c0c789a */ /* 0x000fe40008000000 */
[----:B------:R-:W-:Y:S02]  /*8e90*/  UIADD3 UR17, UPT, UPT, UR8, 0x90, URZ ;  /* 0x0000009008117890 */ /* 0x000fe4000fffe0ff */
[----:B------:R-:W-:Y:S02]  /*8ea0*/  UIADD3 UR28, UP2, UPT, UR12, 0x2, URZ ;  /* 0x000000020c1c7890 */ /* 0x000fe4000ff5e0ff */
[----:B------:R-:W-:-:S02]  /*8eb0*/  UIADD3 UR26, UPT, UPT, UR8, 0x98, URZ ;  /* 0x00000098081a7890 */ /* 0x000fc4000fffe0ff */
[----:B------:R-:W-:Y:S01]  /*8ec0*/  UIADD3.X UR29, UPT, UPT, UR4, 0x40004040, URZ, UP2, !UPT ;  /* 0x40004040041d7890 */ /* 0x000fe200097fe4ff */
[----:B------:R-:W-:Y:S01]  /*8ed0*/  UMOV UR30, 0x0 ;  /* 0x00000000001e7882 */ /* 0x000fe20000000000 */
[----:B------:R-:W-:Y:S02]  /*8ee0*/  UMOV UR31, 0x8200010 ;  /* 0x08200010001f7882 */ /* 0x000fe40000000000 */
[----:B------:R-:W-:Y:S02]  /*8ef0*/  UIADD3.64 UR20, UPT, UPT, UR28, 0x2, URZ ;  /* 0x000000021c147897 */ /* 0x000fe4000fffe0ff */
[----:B------:R-:W-:Y:S01]  /*8f00*/  UIADD3.64 UR24, UPT, UPT, UR28, 0x4, URZ ;  /* 0x000000041c187897 */ /* 0x000fe2000fffe0ff */
[----:B------:R-:W-:Y:S01]  /*8f10*/  UMOV UR13, 0x40004040 ;  /* 0x40004040000d7882 */ /* 0x000fe20000000000 */
[----:B------:R-:W-:Y:S01]  /*8f20*/  UMOV UR32, 0x0 ;  /* 0x0000000000207882 */ /* 0x000fe20000000000 */
[----:B------:R-:W-:Y:S01]  /*8f30*/  UMOV UR33, 0x8200010 ;  /* 0x0820001000217882 */ /* 0x000fe20000000000 */
[----:B------:R-:W-:Y:S01]  /*8f40*/  UMOV UR34, 0x0 ;  /* 0x0000000000227882 */ /* 0x000fe20000000000 */
[----:B------:R-:W-:Y:S01]  /*8f50*/  UMOV UR35, 0x8200010 ;  /* 0x0820001000237882 */ /* 0x000fe20000000000 */
[----:B------:R-:W-:Y:S01]  /*8f60*/  UMOV UR4, UR11 ;  /* 0x0000000b00047c82 */ /* 0x000fe20008000000 */
[----:B------:R-:W-:Y:S01]  /*8f70*/  UMOV UR5, URZ ;  /* 0x000000ff00057c82 */ /* 0x000fe20008000000 */
[----:B------:R0:W-:Y:S01]  /*8f80*/  UTCHMMA tmem[UR18], gdesc[UR12], tmem[UR8], tmem[UR30], idesc[UR31], !UPT ;  /* 0x00ff1e0c120079ea */ /* 0x0001e2000f800008 */
[----:B------:R-:W-:Y:S01]  /*8f90*/  UMOV UR36, 0x0 ;  /* 0x0000000000247882 */ /* 0x000fe20000000000 */
[----:B------:R-:W-:Y:S01]  /*8fa0*/  UMOV UR37, 0x8200010 ;  /* 0x0820001000257882 */ /* 0x000fe20000000000 */
[----:B------:R0:W-:Y:S01]  /*8fb0*/  UTCHMMA tmem[UR16], gdesc[UR28], tmem[UR8], tmem[UR32], idesc[UR33], UPT ;  /* 0x00ff201c100079ea */ /* 0x0001e2000b800008 */
[----:B------:R-:W-:Y:S01]  /*8fc0*/  UMOV UR4, UR4 ;  /* 0x0000000400047c82 */ /* 0x000fe20008000000 */
[----:B------:R0:W-:Y:S01]  /*8fd0*/  UTCHMMA tmem[UR17], gdesc[UR20], tmem[UR8], tmem[UR34], idesc[UR35], UPT ;  /* 0x00ff2214110079ea */ /* 0x0001e2000b800008 */
[----:B------:R0:W-:Y:S01]  /*8fe0*/  UTCHMMA tmem[UR26], gdesc[UR24], tmem[UR8], tmem[UR36], idesc[UR37], UPT ;  /* 0x00ff24181a0079ea */ /* 0x0001e2000b800008 */
[----:B------:R0:W-:Y:S01]  /*8ff0*/  UTCBAR [UR4], URZ ;  /* 0x000000ff040073e9 */ /* 0x0001e200080000ff */
[----:B------:R-:W-:Y:S01]  /*9000*/  NOP ;  /* 0x0000000000007918 */ /* 0x000fe20000000000 */
.L_x_7:
        /* <DEDUP_REMOVED lines=17> */
[----:B------:R-:W-:Y:S01]  /*9120*/  SHF.R.S32.HI R214, RZ, 0x1f, R51 ;  /* 0x0000001fffd67819 */ /* 0x000fe20000011433 */
[----:B------:R-:W-:Y:S06]  /*9130*/  BRA.U !UP1, `(.L_x_8) ;  /* 0x0000003509d07547 */ /* 0x000fec000b800000 */
[----:B------:R1:W-:Y:S04]  /*9140*/  STL [R1+0x7c], R36 ;  /* 0x00007c2401007387 */ /* 0x0003e80000100800 */
[----:B-1----:R-:W2:Y:S04]  /*9150*/  LDL R36, [R1+0x40] ;  /* 0x0000400001247983 */ /* 0x002ea80000100800 */
[----:B------:R1:W-:Y:S04]  /*9160*/  STL [R1+0x78], R3 ;  /* 0x0000780301007387 */ /* 0x0003e80000100800 */
[----:B-1----:R-:W3:Y:S01]  /*9170*/  LDL R3, [R1+0x3c] ;  /* 0x00003c0001037983 */ /* 0x002ee20000100800 */
[----:B------:R-:W-:-:S03]  /*9180*/  SHF.L.U64.HI R198, R0, 0x1, R198 ;  /* 0x0000000100c67819 */ /* 0x000fc600000102c6 */
[----:B------:R1:W-:Y:S04]  /*9190*/  STL [R1+0x74], R2 ;  /* 0x0000740201007387 */ /* 0x0003e80000100800 */
[----:B------:R-:W4:Y:S04]  /*91a0*/  LDL R198, [R1] ;  /* 0x0000000001c67983 */ /* 0x000f280000100800 */
[----:B-1----:R-:W4:Y:S01]  /*91b0*/  LDL R2, [R1+0x38] ;  /* 0x0000380001027983 */ /* 0x002f220000100800 */
[----:B0-----:R-:W-:Y:S02]  /*91c0*/  UIADD3.64 UR24, UPT, UPT, UR14, 0x2, URZ ;  /* 0x000000020e187897 */ /* 0x001fe4000fffe0ff */
[----:B------:R-:W-:Y:S01]  /*91d0*/  UIADD3.64 UR26, UPT, UPT, UR14, 0x4, URZ ;  /* 0x000000040e1a7897 */ /* 0x000fe2000fffe0ff */
[----:B--2---:R-:W-:-:S02]  /*91e0*/  SHF.L.U64.HI R197, R36, 0x1, R197 ;  /* 0x0000000124c57819 */ /* 0x004fc400000102c5 */
[----:B------:R0:W5:Y:S04]  /*91f0*/  LDL.LU R36, [R1+0x7c] ;  /* 0x00007c0001247983 */ /* 0x0001680000300800 */
[----:B------:R1:W-:Y:S01]  /*9200*/  STL [R1+0x14], R197 ;  /* 0x000014c501007387 */ /* 0x0003e20000100800 */
[----:B---3--:R-:W-:-:S03]  /*9210*/  SHF.L.U64.HI R196, R3, 0x1, R196 ;  /* 0x0000000103c47819 */ /* 0x008fc600000102c4 */
[----:B-1----:R-:W2:Y:S04]  /*9220*/  LDL R197, [R1+0x34] ;  /* 0x0000340001c57983 */ /* 0x002ea80000100800 */
[----:B------:R0:W5:Y:S04]  /*9230*/  LDL.LU R3, [R1+0x78] ;  /* 0x0000780001037983 */ /* 0x0001680000300800 */
[----:B------:R1:W-:Y:S04]  /*9240*/  STL [R1+0x18], R196 ;  /* 0x000018c401007387 */ /* 0x0003e80000100800 */
[----:B-1----:R-:W3:Y:S01]  /*9250*/  LDL R196, [R1+0x10] ;  /* 0x0000100001c47983 */ /* 0x002ee20000100800 */
[----:B----4-:R-:W-:-:S03]  /*9260*/  SHF.L.U64.HI R195, R2, 0x1, R195 ;  /* 0x0000000102c37819 */ /* 0x010fc600000102c3 */
[----:B------:R0:W5:Y:S04]  /*9270*/  LDL.LU R2, [R1+0x74] ;  /* 0x0000740001027983 */ /* 0x0001680000300800 */
[----:B------:R3:W-:Y:S01]  /*9280*/  STL [R1+0x1c], R195 ;  /* 0x00001cc301007387 */ /* 0x0007e20000100800 */
[----:B------:R-:W-:Y:S01]  /*9290*/  UMOV UR5, UR7 ;  /* 0x0000000700057c82 */ /* 0x000fe20008000000 */
[----:B------:R-:W-:Y:S01]  /*92a0*/  UMOV UR20, 0x1 ;  /* 0x0000000100147882 */ /* 0x000fe20000000000 */
[----:B------:R-:W-:Y:S01]  /*92b0*/  UMOV UR4, URZ ;  /* 0x000000ff00047c82 */ /* 0x000fe20008000000 */
[----:B---3--:R-:W-:Y:S02]  /*92c0*/  SHF.L.U64.HI R195, R196, 0x1, R194 ;  /* 0x00000001c4c37819 */ /* 0x008fe400000102c2 */
[----:B--2---:R-:W-:-:S02]  /*92d0*/  SHF.L.U64.HI R194, R197, 0x1, R193 ;  /* 0x00000001c5c27819 */ /* 0x004fc400000102c1 */
[----:B------:R-:W-:Y:S02]  /*92e0*/  SHF.L.U64.HI R193, R198, 0x1, R192 ;  /* 0x00000001c6c17819 */ /* 0x000fe400000102c0 */
[----:B------:R-:W-:Y:S02]  /*92f0*/  SHF.L.U64.HI R192, R223, 0x1, R191 ;  /* 0x00000001dfc07819 */ /* 0x000fe400000102bf */
[----:B------:R-:W-:Y:S02]  /*9300*/  SHF.L.U64.HI R191, R222, 0x1, R190 ;  /* 0x00000001debf7819 */ /* 0x000fe400000102be */
[----:B------:R-:W-:Y:S02]  /*9310*/  SHF.L.U64.HI R190, R220, 0x1, R189 ;  /* 0x00000001dcbe7819 */ /* 0x000fe400000102bd */
[----:B------:R-:W-:Y:S02]  /*9320*/  SHF.L.U64.HI R189, R219, 0x1, R188 ;  /* 0x00000001dbbd7819 */ /* 0x000fe400000102bc */
[----:B------:R-:W-:-:S02]  /*9330*/  SHF.L.U64.HI R188, R217, 0x1, R63 ;  /* 0x00000001d9bc7819 */ /* 0x000fc4000001023f */
        /* <DEDUP_REMOVED lines=11> */
[----:B------:R-:W-:Y:S01]  /*93f0*/  SHF.L.U64.HI R32, R242, 0x1, R31 ;  /* 0x00000001f2207819 */ /* 0x000fe2000001021f */
[----:B------:R0:W-:Y:S01]  /*9400*/  STL [R1+0x20], R195 ;  /* 0x000020c301007387 */ /* 0x0001e20000100800 */
[----:B------:R-:W-:-:S02]  /*9410*/  SHF.L.U64.HI R31, R241, 0x1, R30 ;  /* 0x00000001f11f7819 */ /* 0x000fc4000001021e */
[----:B------:R-:W-:Y:S01]  /*9420*/  SHF.L.U64.HI R30, R240, 0x1, R29 ;  /* 0x00000001f01e7819 */ /* 0x000fe2000001021d */
[----:B------:R0:W-:Y:S01]  /*9430*/  STL [R1+0x24], R194 ;  /* 0x000024c201007387 */ /* 0x0001e20000100800 */
[----:B------:R-:W-:Y:S02]  /*9440*/  SHF.L.U64.HI R29, R239, 0x1, R28 ;  /* 0x00000001ef1d7819 */ /* 0x000fe4000001021c */
[----:B------:R-:W-:Y:S01]  /*9450*/  SHF.L.U64.HI R28, R238, 0x1, R27 ;  /* 0x00000001ee1c7819 */ /* 0x000fe2000001021b */
[----:B------:R0:W-:Y:S01]  /*9460*/  STL [R1+0x44], R193 ;  /* 0x000044c101007387 */ /* 0x0001e20000100800 */
[----:B------:R-:W-:Y:S02]  /*9470*/  SHF.L.U64.HI R27, R237, 0x1, R26 ;  /* 0x00000001ed1b7819 */ /* 0x000fe4000001021a */
[----:B------:R-:W-:Y:S01]  /*9480*/  SHF.L.U64.HI R26, R236, 0x1, R25 ;  /* 0x00000001ec1a7819 */ /* 0x000fe20000010219 */
[----:B------:R0:W-:Y:S01]  /*9490*/  STL [R1+0x48], R192 ;  /* 0x000048c001007387 */ /* 0x0001e20000100800 */
[----:B------:R-:W-:-:S03]  /*94a0*/  SHF.L.U64.HI R25, R235, 0x1, R24 ;  /* 0x00000001eb197819 */ /* 0x000fc60000010218 */
        /* <DEDUP_REMOVED lines=29> */
[----:B------:R-:W-:Y:S01]  /*9680*/  SHF.L.U64.HI R6, R45, 0x1, R205 ;  /* 0x000000012d067819 */ /* 0x000fe200000102cd */
[----:B------:R-:W-:Y:S01]  /*9690*/  IMAD.MOV.U32 R52, RZ, RZ, R4 ;  /* 0x000000ffff347224 */ /* 0x000fe200078e0004 */
[----:B------:R-:W-:Y:S01]  /*96a0*/  SHF.L.U64.HI R8, R46, 0x1, R207 ;  /* 0x000000012e087819 */ /* 0x000fe200000102cf */
[----:B------:R-:W-:Y:S01]  /*96b0*/  IMAD.MOV.U32 R53, RZ, RZ, R5 ;  /* 0x000000ffff357224 */ /* 0x000fe200078e0005 */
[----:B------:R-:W-:Y:S02]  /*96c0*/  SHF.L.U64.HI R7, R47, 0x1, R208 ;  /* 0x000000012f077819 */ /* 0x000fe400000102d0 */
[----:B------:R-:W-:-:S02]  /*96d0*/  SHF.L.U64.HI R6, R48, 0x1, R210 ;  /* 0x0000000130067819 */ /* 0x000fc400000102d2 */
[----:B------:R-:W-:Y:S02]  /*96e0*/  SHF.L.U64.HI R8, R49, 0x1, R211 ;  /* 0x0000000131087819 */ /* 0x000fe400000102d3 */
[----:B------:R-:W-:Y:S02]  /*96f0*/  SHF.L.U64.HI R7, R50, 0x1, R213 ;  /* 0x0000000132077819 */ /* 0x000fe400000102d5 */
[----:B0-----:R-:W-:-:S07]  /*9700*/  SHF.L.U64.HI R6, R51, 0x1, R214 ;  /* 0x0000000133067819 */ /* 0x001fce00000102d6 */
.L_x_11:
[----:B------:R-:W2:Y:S01]  /*9710*/  LDL R9, [R1+0x64] ;  /* 0x0000640001097983 */ /* 0x000ea20000100800 */
[----:B-----5:R-:W-:Y:S02]  /*9720*/  ISETP.GT.AND P5, PT, R2, 0x1, PT ;  /* 0x000000010200780c */ /* 0x020fe40003fa4270 */
[-C--:B------:R-:W-:Y:S02]  /*9730*/  IADD3 R8, P1, PT, R0, R52.reuse, RZ ;  /* 0x0000003400087210 */ /* 0x080fe40007f3e0ff */
[----:B------:R-:W-:Y:S02]  /*9740*/  SHF.R.S32.HI R7, RZ, 0x1f, R0 ;  /* 0x0000001fff077819 */ /* 0x000fe40000011400 */
[----:B------:R-:W-:Y:S02]  /*9750*/  ISETP.GT.AND P3, PT, R2, 0x2, PT ;  /* 0x000000020200780c */ /* 0x000fe40003f64270 */
[C---:B------:R-:W-:Y:S02]  /*9760*/  LEA R6, P4, R0.reuse, R52, 0x1 ;  /* 0x0000003400067211 */ /* 0x040fe400078808ff */
[----:B------:R-:W-:-:S02]  /*9770*/  SHF.L.U64.HI R7, R0, 0x1, R7 ;  /* 0x0000000100077819 */ /* 0x000fc40000010207 */
[----:B------:R-:W-:Y:S02]  /*9780*/  PRMT R4, RZ, 0x7610, R4 ;  /* 0x00007610ff047816 */ /* 0x000fe40000000004 */
[----:B------:R-:W-:Y:S01]  /*9790*/  PRMT R5, RZ, 0x7610, R5 ;  /* 0x00007610ff057816 */ /* 0x000fe20000000005 */
[----:B------:R-:W-:-:S05]  /*97a0*/  IMAD.X R7, R53, 0x1, R7, P4 ;  /* 0x0000000135077824 */ /* 0x000fca00020e0607 */
[----:B------:R0:W3:Y:S04]  /*97b0*/  @P3 LDG.E.U16 R5, desc[UR22][R6.64] ;  /* 0x0000001606053981 */ /* 0x0000e8000c1e1500 */
[----:B------:R-:W0:Y:S01]  /*97c0*/  LDL R7, [R1+0x3c] ;  /* 0x00003c0001077983 */ /* 0x000e220000100800 */
[----:B--2---:R-:W-:-:S05]  /*97d0*/  IMAD.X R9, R53, 0x1, R9, P1 ;  /* 0x0000000135097824 */ /* 0x004fca00008e0609 */
[----:B------:R1:W5:Y:S04]  /*97e0*/  @P5 LDG.E.U16 R4, desc[UR22][R8.64] ;  /* 0x0000001608045981 */ /* 0x000368000c1e1500 */
[----:B------:R-:W1:Y:S01]  /*97f0*/  LDL R9, [R1+0x40] ;  /* 0x0000400001097983 */ /* 0x000e620000100800 */
[----:B0-----:R-:W-:-:S03]  /*9800*/  LEA R6, P5, R7, R52, 0x1 ;  /* 0x0000003407067211 */ /* 0x001fc600078a08ff */
[----:B------:R-:W2:Y:S01]  /*9810*/  LDL R7, [R1+0x18] ;  /* 0x0000180001077983 */ /* 0x000ea20000100800 */
[----:B-1----:R-:W-:-:S03]  /*9820*/  LEA R8, P6, R9, R52, 0x1 ;  /* 0x0000003409087211 */ /* 0x002fc600078c08ff */
[----:B------:R-:W4:Y:S01]  /*9830*/  LDL R9, [R1+0x14] ;  /* 0x0000140001097983 */ /* 0x000f220000100800 */
[C---:B------:R-:W-:Y:S02]  /*9840*/  ISETP.GT.AND P1, PT, R2.reuse, 0x3, PT ;  /* 0x000000030200780c */ /* 0x040fe40003f24270 */
[----:B------:R-:W-:Y:S02]  /*9850*/  ISETP.GT.AND P4, PT, R2, 0x4, PT ;  /* 0x000000040200780c */ /* 0x000fe40003f84270 */
[----:B------:R-:W-:Y:S02]  /*9860*/  PRMT R204, RZ, 0x7610, R204 ;  /* 0x00007610ffcc7816 */ /* 0x000fe400000000cc */
[----:B------:R-:W-:Y:S01]  /*9870*/  PRMT R202, RZ, 0x7610, R202 ;  /* 0x00007610ffca7816 */ /* 0x000fe200000000ca */
[----:B--2---:R-:W-:-:S08]  /*9880*/  IMAD.X R7, R53, 0x1, R7, P5 ;  /* 0x0000000135077824 */ /* 0x004fd000028e0607 */
[----:B------:R0:W2:Y:S04]  /*9890*/  @P4 LDG.E.U16 R202, desc[UR22][R6.64] ;  /* 0x0000001606ca4981 */ /* 0x0000a8000c1e1500 */
[----:B------:R-:W0:Y:S01]  /*98a0*/  LDL R7, [R1+0x10] ;  /* 0x0000100001077983 */ /* 0x000e220000100800 */
[----:B----4-:R-:W-:-:S05]  /*98b0*/  IMAD.X R9, R53, 0x1, R9, P6 ;  /* 0x0000000135097824 */ /* 0x010fca00030e0609 */
[----:B------:R1:W3:Y:S04]  /*98c0*/  @P1 LDG.E.U16 R204, desc[UR22][R8.64] ;  /* 0x0000001608cc1981 */ /* 0x0002e8000c1e1500 */
[----:B------:R-:W1:Y:S01]  /*98d0*/  LDL R9, [R1+0x38] ;  /* 0x0000380001097983 */ /* 0x000e620000100800 */
[----:B0-----:R-:W-:-:S03]  /*98e0*/  LEA R6, P5, R7, R52, 0x1 ;  /* 0x0000003407067211 */ /* 0x001fc600078a08ff */
[----:B------:R-:W4:Y:S01]  /*98f0*/  LDL R7, [R1+0x20] ;  /* 0x0000200001077983 */ /* 0x000f220000100800 */
[----:B-1----:R-:W-:-:S03]  /*9900*/  LEA R8, P6, R9, R52, 0x1 ;  /* 0x0000003409087211 */ /* 0x002fc600078c08ff */
[----:B------:R-:W2:Y:S01]  /*9910*/  LDL R9, [R1+0x1c] ;  /* 0x00001c0001097983 */ /* 0x000ea20000100800 */
[C---:B------:R-:W-:Y:S02]  /*9920*/  ISETP.GT.AND P3, PT, R2.reuse, 0x5, PT ;  /* 0x000000050200780c */ /* 0x040fe40003f64270 */
[----:B------:R-:W-:Y:S02]  /*9930*/  ISETP.GT.AND P1, PT, R2, 0x6, PT ;  /* 0x000000060200780c */ /* 0x000fe40003f24270 */
[----:B------:R-:W-:Y:S02]  /*9940*/  PRMT R203, RZ, 0x7610, R203 ;  /* 0x00007610ffcb7816 */ /* 0x000fe400000000cb */
[----:B------:R-:W-:Y:S01]  /*9950*/  PRMT R201, RZ, 0x7610, R201 ;  /* 0x00007610ffc97816 */ /* 0x000fe200000000c9 */
[----:B----4-:R-:W-:-:S08]  /*9960*/  IMAD.X R7, R53, 0x1, R7, P5 ;  /* 0x0000000135077824 */ /* 0x010fd000028e0607 */
[----:B------:R0:W5:Y:S04]  /*9970*/  @P1 LDG.E.U16 R201, desc[UR22][R6.64] ;  /* 0x0000001606c91981 */ /* 0x000168000c1e1500 */
[----:B------:R-:W0:Y:S01]  /*9980*/  LDL R7, [R1] ;  /* 0x0000000001077983 */ /* 0x000e220000100800 */
[----:B--2---:R-:W-:-:S05]  /*9990*/  IMAD.X R9, R53, 0x1, R9, P6 ;  /* 0x0000000135097824 */ /* 0x004fca00030e0609 */
[----:B------:R1:W2:Y:S04]  /*99a0*/  @P3 LDG.E.U16 R203, desc[UR22][R8.64] ;  /* 0x0000001608cb3981 */ /* 0x0002a8000c1e1500 */
        /* <DEDUP_REMOVED lines=24> */
[----:B------:R0:W5:Y:S04]  /*9b30*/  @P4 LDG.E.U16 R196, desc[UR22][R6.64] ;  /* 0x0000001606c44981 */ /* 0x000168000c1e1500 */
[----:B------:R-:W0:Y:S01]  /*9b40*/  LDL R7, [R1+0x8] ;  /* 0x0000080001077983 */ /* 0x000e220000100800 */
[----:B----4-:R-:W-:-:S05]  /*9b50*/  IMAD.X R9, R53, 0x1, R9, P6 ;  /* 0x0000000135097824 */ /* 0x010fca00030e0609 */
        /* <DEDUP_REMOVED lines=21> */
[C---:B------:R-:W-:Y:S02]  /*9cb0*/  ISETP.GT.AND P3, PT, R2.reuse, 0xe, PT ;  /* 0x0000000e0200780c */ /* 0x040fe40003f64270 */
[----:B------:R-:W-:Y:S02]  /*9cc0*/  PRMT R195, RZ, 0x7610, R195 ;  /* 0x00007610ffc37816 */ /* 0x000fe400000000c3 */
[----:B------:R-:W-:Y:S02]  /*9cd0*/  PRMT R11, RZ, 0x7610, R11 ;  /* 0x00007610ff0b7816 */ /* 0x000fe4000000000b */
[----:B------:R-:W-:Y:S01]  /*9ce0*/  ISETP.GT.AND P1, PT, R2, 0xf, PT ;  /* 0x0000000f0200780c */ /* 0x000fe20003f24270 */
[----:B--2---:R-:W-:-:S06]  /*9cf0*/  IMAD.X R7, R53, 0x1, R7, P5 ;  /* 0x0000000135077824 */ /* 0x004fcc00028e0607 */
[----:B------:R0:W5:Y:S01]  /*9d00*/  @P3 LDG.E.U16 R11, desc[UR22][R6.64] ;  /* 0x00000016060b3981 */ /* 0x000162000c1e1500 */
[----:B------:R-:W-:Y:S02]  /*9d10*/  PRMT R194, RZ, 0x7610, R194 ;  /* 0x00007610ffc27816 */ /* 0x000fe400000000c2 */
[----:B0-----:R-:W-:Y:S02]  /*9d20*/  SHF.R.S32.HI R7, RZ, 0x1f, R251 ;  /* 0x0000001fff077819 */ /* 0x001fe400000114fb */
[C---:B------:R-:W-:Y:S02]  /*9d30*/  LEA R6, P5, R251.reuse, R52, 0x1 ;  /* 0x00000034fb067211 */ /* 0x040fe400078a08ff */
[----:B------:R-:W-:Y:S02]  /*9d40*/  SHF.L.U64.HI R7, R251, 0x1, R7 ;  /* 0x00000001fb077819 */ /* 0x000fe40000010207 */
[----:B------:R-:W-:-:S03]  /*9d50*/  PRMT R193, RZ, 0x7610, R193 ;  /* 0x00007610ffc17816 */ /* 0x000fc600000000c1 */
[----:B------:R-:W-:Y:S01]  /*9d60*/  IMAD.X R7, R53, 0x1, R7, P5 ;  /* 0x0000000135077824 */ /* 0x000fe200028e0607 */
[----:B------:R-:W-:Y:S02]  /*9d70*/  ISETP.GT.AND P3, PT, R2, 0x11, PT ;  /* 0x000000110200780c */ /* 0x000fe40003f64270 */
        /* <DEDUP_REMOVED lines=24> */
[----:B------:R-:W-:Y:S01]  /*9f00*/  PRMT R35, RZ, 0x7610, R35 ;  /* 0x00007610ff237816 */ /* 0x000fe20000000023 */
[----:B----4-:R-:W-:-:S05]  /*9f10*/  IMAD.X R9, R53, 0x1, R9, P6 ;  /* 0x0000000135097824 */ /* 0x010fca00030e0609 */
[----:B------:R0:W5:Y:S01]  /*9f20*/  @P4 LDG.E.U16 R195, desc[UR22][R8.64] ;  /* 0x0000001608c34981 */ /* 0x000162000c1e1500 */
[----:B------:R-:W-:Y:S02]  /*9f30*/  ISETP.GT.AND P4, PT, R2, 0x10, PT ;  /* 0x000000100200780c */ /* 0x000fe40003f84270 */
[----:B0-----:R-:W-:Y:S02]  /*9f40*/  SHF.R.S32.HI R9, RZ, 0x1f, R252 ;  /* 0x0000001fff097819 */ /* 0x001fe400000114fc */
[C---:B------:R-:W-:Y:S02]  /*9f50*/  LEA R8, P6, R252.reuse, R52, 0x1 ;  /* 0x00000034fc087211 */ /* 0x040fe400078c08ff */
[----:B------:R-:W-:-:S07]  /*9f60*/  SHF.L.U64.HI R9, R252, 0x1, R9 ;  /* 0x00000001fc097819 */ /* 0x000fce0000010209 */
[----:B------:R0:W5:Y:S01]  /*9f70*/  @P4 LDG.E.U16 R193, desc[UR22][R6.64] ;  /* 0x0000001606c14981 */ /* 0x000162000c1e1500 */
[----:B------:R-:W-:-:S05]  /*9f80*/  IMAD.X R9, R53, 0x1, R9, P6 ;  /* 0x0000000135097824 */ /* 0x000fca00030e0609 */
[----:B------:R1:W5:Y:S01]  /*9f90*/  @P1 LDG.E.U16 R194, desc[UR22][R8.64] ;  /* 0x0000001608c21981 */ /* 0x000362000c1e1500 */
[----:B0-----:R-:W-:Y:S02]  /*9fa0*/  SHF.R.S32.HI R7, RZ, 0x1f, R249 ;  /* 0x0000001fff077819 */ /* 0x001fe400000114f9 */
[----:B------:R-:W-:Y:S02]  /*9fb0*/  ISETP.GT.AND P1, PT, R2, 0x12, PT ;  /* 0x000000120200780c */ /* 0x000fe40003f24270 */
[----:B-1----:R-:W-:Y:S02]  /*9fc0*/  SHF.R.S32.HI R9, RZ, 0x1f, R250 ;  /* 0x0000001fff097819 */ /* 0x002fe400000114fa */
[CC--:B------:R-:W-:Y:S02]  /*9fd0*/  LEA R8, P6, R250.reuse, R52.reuse, 0x1 ;  /* 0x00000034fa087211 */ /* 0x0c0fe400078c08ff */
[----:B------:R-:W-:Y:S02]  /*9fe0*/  SHF.L.U64.HI R9, R250, 0x1, R9 ;  /* 0x00000001fa097819 */ /* 0x000fe40000010209 */
[----:B------:R-:W-:-:S02]  /*9ff0*/  LEA R6, P5, R249, R52, 0x1 ;  /* 0x00000034f9067211 */ /* 0x000fc400078a08ff */
[----:B------:R-:W-:Y:S01]  /*a000*/  SHF.L.U64.HI R7, R249, 0x1, R7 ;  /* 0x00000001f9077819 */ /* 0x000fe20000010207 */
[----:B------:R-:W-:Y:S01]  /*a010*/  IMAD.X R9, R53, 0x1, R9, P6 ;  /* 0x0000000135097824 */ /* 0x000fe200030e0609 */
[----:B------:R-:W-:-:S03]  /*a020*/  ISETP.GT.AND P4, PT, R2, 0x13, PT ;  /* 0x000000130200780c */ /* 0x000fc60003f84270 */
[----:B------:R-:W-:Y:S01]  /*a030*/  IMAD.X R7, R53, 0x1, R7, P5 ;  /* 0x0000000135077824 */ /* 0x000fe200028e0607 */
[----:B------:R0:W5:Y:S01]  /*a040*/  @P3 LDG.E.U16 R12, desc[UR22][R8.64] ;  /* 0x00000016080c3981 */ /* 0x000162000c1e1500 */
[----:B------:R-:W-:-:S03]  /*a050*/  ISETP.GT.AND P3, PT, R2, 0x14, PT ;  /* 0x000000140200780c */ /* 0x000fc60003f64270 */
[----:B------:R1:W5:Y:S01]  /*a060*/  @P1 LDG.E.U16 R192, desc[UR22][R6.64] ;  /* 0x0000001606c01981 */ /* 0x000362000c1e1500 */
[----:B0-----:R-:W-:Y:S02]  /*a070*/  SHF.R.S32.HI R9, RZ, 0x1f, R248 ;  /* 0x0000001fff097819 */ /* 0x001fe400000114f8 */
[CC--:B------:R-:W-:Y:S02]  /*a080*/  LEA R8, P6, R248.reuse, R52.reuse, 0x1 ;  /* 0x00000034f8087211 */ /* 0x0c0fe400078c08ff */
[----:B------:R-:W-:Y:S02]  /*a090*/  SHF.L.U64.HI R9, R248, 0x1, R9 ;  /* 0x00000001f8097819 */ /* 0x000fe40000010209 */
[----:B-1----:R-:W-:Y:S02]  /*a0a0*/  SHF.R.S32.HI R7, RZ, 0x1f, R247 ;  /* 0x0000001fff077819 */ /* 0x002fe400000114f7 */
[----:B------:R-:W-:Y:S01]  /*a0b0*/  LEA R6, P5, R247, R52, 0x1 ;  /* 0x00000034f7067211 */ /* 0x000fe200078a08ff */
[----:B------:R-:W-:Y:S01]  /*a0c0*/  IMAD.X R9, R53, 0x1, R9, P6 ;  /* 0x0000000135097824 */ /* 0x000fe200030e0609 */
[----:B------:R-:W-:-:S02]  /*a0d0*/  SHF.L.U64.HI R7, R247, 0x1, R7 ;  /* 0x00000001f7077819 */ /* 0x000fc40000010207 */
[C---:B------:R-:W-:Y:S02]  /*a0e0*/  ISETP.GT.AND P1, PT, R2.reuse, 0x15, PT ;  /* 0x000000150200780c */ /* 0x040fe40003f24270 */
[----:B------:R0:W5:Y:S01]  /*a0f0*/  @P4 LDG.E.U16 R13, desc[UR22][R8.64] ;  /* 0x00000016080d4981 */ /* 0x000162000c1e1500 */
[----:B------:R-:W-:Y:S01]  /*a100*/  IMAD.X R7, R53, 0x1, R7, P5 ;  /* 0x0000000135077824 */ /* 0x000fe200028e0607 */
[----:B------:R-:W-:-:S04]  /*a110*/  ISETP.GT.AND P4, PT, R2, 0x16, PT ;  /* 0x000000160200780c */ /* 0x000fc80003f84270 */
        /* <DEDUP_REMOVED lines=128> */
[----:B------:R-:W-:Y:S02]  /*a920*/  PRMT R25, RZ, 0x7610, R25 ;  /* 0x00007610ff197816 */ /* 0x000fe40000000019 */
[----:B------:R0:W5:Y:S01]  /*a930*/  @P3 LDG.E.U16 R35, desc[UR22][R8.64] ;  /* 0x0000001608233981 */ /* 0x000162000c1e1500 */
[----:B------:R-:W-:Y:S01]  /*a940*/  IMAD.X R7, R53, 0x1, R7, P5 ;  /* 0x0000000135077824 */ /* 0x000fe200028e0607 */
[C---:B------:R-:W-:Y:S02]  /*a950*/  ISETP.GT.AND P4, PT, R2.reuse, 0x2b, PT ;  /* 0x0000002b0200780c */ /* 0x040fe40003f84270 */
[----:B------:R-:W-:Y:S02]  /*a960*/  ISETP.GT.AND P3, PT, R2, 0x2c, PT ;  /* 0x0000002c0200780c */ /* 0x000fe40003f64270 */
[----:B------:R1:W5:Y:S01]  /*a970*/  @P1 LDG.E.U16 R25, desc[UR22][R6.64] ;  /* 0x0000001606191981 */ /* 0x000362000c1e1500 */
[----:B0-----:R-:W-:Y:S02]  /*a980*/  SHF.R.S32.HI R9, RZ, 0x1f, R224 ;  /* 0x0000001fff097819 */ /* 0x001fe400000114e0 */
[----:B------:R-:W-:-:S02]  /*a990*/  LEA R8, P6, R224, R52, 0x1 ;  /* 0x00000034e0087211 */ /* 0x000fc400078c08ff */
[----:B------:R-:W-:Y:S02]  /*a9a0*/  SHF.L.U64.HI R9, R224, 0x1, R9 ;  /* 0x00000001e0097819 */ /* 0x000fe40000010209 */
[----:B-1----:R-:W-:Y:S02]  /*a9b0*/  SHF.R.S32.HI R7, RZ, 0x1f, R221 ;  /* 0x0000001fff077819 */ /* 0x002fe400000114dd */
[----:B------:R-:W-:Y:S01]  /*a9c0*/  LEA R6, P5, R221, R52, 0x1 ;  /* 0x00000034dd067211 */ /* 0x000fe200078a08ff */
[----:B------:R-:W-:Y:S01]  /*a9d0*/  IMAD.X R9, R53, 0x1, R9, P6 ;  /* 0x0000000135097824 */ /* 0x000fe200030e0609 */
[----:B------:R-:W-:Y:S02]  /*a9e0*/  SHF.L.U64.HI R7, R221, 0x1, R7 ;  /* 0x00000001dd077819 */ /* 0x000fe40000010207 */
[----:B------:R-:W-:Y:S02]  /*a9f0*/  PRMT R34, RZ, 0x7610, R34 ;  /* 0x00007610ff227816 */ /* 0x000fe40000000022 */
[----:B------:R-:W-:Y:S01]  /*aa00*/  PRMT R33, RZ, 0x7610, R33 ;  /* 0x00007610ff217816 */ /* 0x000fe20000000021 */
[----:B------:R-:W-:Y:S01]  /*aa10*/  IMAD.X R7, R53, 0x1, R7, P5 ;  /* 0x0000000135077824 */ /* 0x000fe200028e0607 */
[----:B------:R-:W-:-:S02]  /*aa20*/  ISETP.GT.AND P1, PT, R2, 0x2d, PT ;  /* 0x0000002d0200780c */ /* 0x000fc40003f24270 */
        /* <DEDUP_REMOVED lines=11> */
[----:B------:R-:W-:Y:S01]  /*aae0*/  PRMT R27, RZ, 0x7610, R27 ;  /* 0x00007610ff1b7816 */ /* 0x000fe2000000001b */
[----:B------:R-:W-:Y:S01]  /*aaf0*/  IMAD.X R7, R53, 0x1, R7, P5 ;  /* 0x0000000135077824 */ /* 0x000fe200028e0607 */
[C---:B------:R-:W-:Y:S02]  /*ab00*/  ISETP.GT.AND P3, PT, R2.reuse, 0x2f, PT ;  /* 0x0000002f0200780c */ /* 0x040fe40003f64270 */
        /* <DEDUP_REMOVED lines=21> */
[----:B------:R-:W-:Y:S01]  /*ac60*/  PRMT R31, RZ, 0x7610, R31 ;  /* 0x00007610ff1f7816 */ /* 0x000fe2000000001f */
[----:B------:R-:W-:Y:S01]  /*ac70*/  IMAD.X R9, R53, 0x1, R9, P3 ;  /* 0x0000000135097824 */ /* 0x000fe200018e0609 */
[----:B------:R-:W-:-:S02]  /*ac80*/  LEA R6, P1, R38, R52, 0x1 ;  /* 0x0000003426067211 */ /* 0x000fc400078208ff */
[----:B------:R-:W-:Y:S02]  /*ac90*/  SHF.L.U64.HI R7, R38, 0x1, R7 ;  /* 0x0000000126077819 */ /* 0x000fe40000010207 */
[----:B------:R-:W-:Y:S01]  /*aca0*/  PRMT R29, RZ, 0x7610, R29 ;  /* 0x00007610ff1d7816 */ /* 0x000fe2000000001d */
[----:B------:R0:W5:Y:S02]  /*acb0*/  @P4 LDG.E.U16 R31, desc[UR22][R8.64] ;  /* 0x00000016081f4981 */ /* 0x000164000c1e1500 */
[----:B------:R-:W-:Y:S01]  /*acc0*/  IMAD.X R7, R53, 0x1, R7, P1 ;  /* 0x0000000135077824 */ /* 0x000fe200008e0607 */
[----:B------:R-:W-:-:S04]  /*acd0*/  ISETP.GT.AND P3, PT, R2, 0x33, PT ;  /* 0x000000330200780c */ /* 0x000fc80003f64270 */
[----:B------:R1:W5:Y:S01]  /*ace0*/  @P5 LDG.E.U16 R29, desc[UR22][R6.64] ;  /* 0x00000016061d5981 */ /* 0x000362000c1e1500 */
[----:B0-----:R-:W-:-:S04]  /*acf0*/  SHF.R.S32.HI R9, RZ, 0x1f, R39 ;  /* 0x0000001fff097819 */ /* 0x001fc80000011427 */
[C---:B------:R-:W-:Y:S02]  /*ad00*/  SHF.L.U64.HI R9, R39.reuse, 0x1, R9 ;  /* 0x0000000127097819 */ /* 0x040fe40000010209 */
[----:B-1----:R-:W-:Y:S02]  /*ad10*/  LEA R6, P1, R39, R52, 0x1 ;  /* 0x0000003427067211 */ /* 0x002fe400078208ff */
[----:B------:R-:W-:-:S03]  /*ad20*/  PRMT R30, RZ, 0x7610, R30 ;  /* 0x00007610ff1e7816 */ /* 0x000fc6000000001e */
[----:B------:R-:W-:Y:S01]  /*ad30*/  IMAD.X R7, R53, 0x1, R9, P1 ;  /* 0x0000000135077824 */ /* 0x000fe200008e0609 */
[----:B------:R-:W-:-:S04]  /*ad40*/  SHF.R.S32.HI R9, RZ, 0x1f, R40 ;  /* 0x0000001fff097819 */ /* 0x000fc80000011428 */
[----:B------:R0:W5:Y:S01]  /*ad50*/  @P3 LDG.E.U16 R30, desc[UR22][R6.64] ;  /* 0x00000016061e3981 */ /* 0x000162000c1e1500 */
[----:B------:R-:W-:Y:S02]  /*ad60*/  ISETP.GT.AND P3, PT, R2, 0x34, PT ;  /* 0x000000340200780c */ /* 0x000fe40003f64270 */
[C---:B------:R-:W-:Y:S02]  /*ad70*/  SHF.L.U64.HI R9, R40.reuse, 0x1, R9 ;  /* 0x0000000128097819 */ /* 0x040fe40000010209 */
[----:B------:R-:W-:Y:S02]  /*ad80*/  PRMT R205, RZ, 0x7610, R205 ;  /* 0x00007610ffcd7816 */ /* 0x000fe400000000cd */
[----:B0-----:R-:W-:-:S05]  /*ad90*/  LEA R6, P1, R40, R52, 0x1 ;  /* 0x0000003428067211 */ /* 0x001fca00078208ff */
        /* <DEDUP_REMOVED lines=69> */
[----:B0-----:R-:W-:Y:S02]  /*b1f0*/  LEA R6, P1, R50, R52, 0x1 ;  /* 0x0000003432067211 */ /* 0x001fe400078208ff */
[----:B------:R-:W-:-:S03]  /*b200*/  ISETP.GT.AND P4, PT, R2, 0x3f, PT ;  /* 0x0000003f0200780c */ /* 0x000fc60003f84270 */
[----:B------:R-:W-:Y:S01]  /*b210*/  IMAD.X R7, R53, 0x1, R8, P1 ;  /* 0x0000000135077824 */ /* 0x000fe200008e0608 */
[----:B------:R-:W-:Y:S02]  /*b220*/  SHF.R.S32.HI R8, RZ, 0x1f, R51 ;  /* 0x0000001fff087819 */ /* 0x000fe40000011433 */
[----:B------:R-:W-:Y:S02]  /*b230*/  ISETP.GT.AND P1, PT, R2, RZ, PT ;  /* 0x000000ff0200720c */ /* 0x000fe40003f24270 */
[----:B------:R0:W5:Y:S01]  /*b240*/  @P3 LDG.E.U16 R220, desc[UR22][R6.64] ;  /* 0x0000001606dc3981 */ /* 0x000162000c1e1500 */
[C---:B------:R-:W-:Y:S02]  /*b250*/  SHF.L.U64.HI R8, R51.reuse, 0x1, R8 ;  /* 0x0000000133087819 */ /* 0x040fe40000010208 */
[----:B------:R-:W-:Y:S02]  /*b260*/  PRMT R222, RZ, 0x7610, R222 ;  /* 0x00007610ffde7816 */ /* 0x000fe400000000de */
[----:B0-----:R-:W-:-:S05]  /*b270*/  LEA R6, P3, R51, R52, 0x1 ;  /* 0x0000003433067211 */ /* 0x001fca00078608ff */
[----:B------:R-:W-:Y:S01]  /*b280*/  IMAD.X R7, R53, 0x1, R8, P3 ;  /* 0x0000000135077824 */ /* 0x000fe200018e0608 */
[----:B------:R-:W-:Y:S01]  /*b290*/  PRMT R223, RZ, 0x7610, R223 ;  /* 0x00007610ffdf7816 */ /* 0x000fe200000000df */
[----:B------:R-:W-:-:S03]  /*b2a0*/  USHF.L.U32 UR6, UR6, 0x1f, URZ ;  /* 0x0000001f06067899 */ /* 0x000fc600080006ff */
[----:B------:R0:W5:Y:S02]  /*b2b0*/  @P4 LDG.E.U16 R222, desc[UR22][R6.64] ;  /* 0x0000001606de4981 */ /* 0x000164000c1e1500 */
[----:B0-----:R-:W-:Y:S02]  /*b2c0*/  @P1 IMAD.MOV.U32 R6, RZ, RZ, R52 ;  /* 0x000000ffff061224 */ /* 0x001fe400078e0034 */
[----:B------:R-:W-:-:S05]  /*b2d0*/  @P1 IMAD.MOV.U32 R7, RZ, RZ, R53 ;  /* 0x000000ffff071224 */ /* 0x000fca00078e0035 */
[----:B------:R0:W5:Y:S02]  /*b2e0*/  @P1 LDG.E.U16 R223, desc[UR22][R6.64] ;  /* 0x0000001606df1981 */ /* 0x000164000c1e1500 */
[----:B0-----:R-:W-:-:S04]  /*b2f0*/  IMAD.U32 R7, RZ, RZ, UR6 ;  /* 0x00000006ff077e24 */ /* 0x001fc8000f8e00ff */
[----:B------:R-:W0:Y:S01]  /*b300*/  SYNCS.PHASECHK.TRANS64.TRYWAIT P1, [UR11], R7 ;  /* 0x00000007ff0075a7 */ /* 0x000e22000802110b */
[----:B---3--:R-:W-:Y:S02]  /*b310*/  PRMT R5, R5, 0x5410, R204 ;  /* 0x0000541005057816 */ /* 0x008fe400000000cc */
[----:B------:R-:W-:Y:S01]  /*b320*/  PRMT R6, R202, 0x5410, R203 ;  /* 0x00005410ca067816 */ /* 0x000fe200000000cb */
[----:B0-----:R-:W-:Y:S06]  /*b330*/  @!P1 BRA `(.L_x_9) ;  /* 0x00000058001c9947 */ /* 0x001fec0003800000 */
.L_x_17:
[----:B-----5:R-:W-:Y:S01]  /*b340*/  PRMT R25, R25, 0x5410, R34 ;  /* 0x0000541019197816 */ /* 0x020fe20000000022 */
[----:B------:R-:W-:Y:S01]  /*b350*/  IMAD.WIDE R68, R37, 0x2, R68 ;  /* 0x0000000225447825 */ /* 0x000fe200078e0244 */
[----:B------:R-:W-:Y:S02]  /*b360*/  PRMT R34, R217, 0x5410, R219 ;  /* 0x00005410d9227816 */ /* 0x000fe400000000db */
[----:B------:R-:W0:Y:S01]  /*b370*/  S2R R219, SR_TID.X ;  /* 0x0000000000db7919 */ /* 0x000e220000002100 */
[----:B------:R-:W-:Y:S01]  /*b380*/  PRMT R24, R24, 0x5410, R35 ;  /* 0x0000541018187816 */ /* 0x000fe20000000023 */
[----:B------:R-:W-:Y:S01]  /*b390*/  IMAD.WIDE R74, R37, 0x2, R74 ;  /* 0x00000002254a7825 */ /* 0x000fe200078e024a */
[----:B------:R-:W-:Y:S02]  /*b3a0*/  PRMT R26, R33, 0x5410, R26 ;  /* 0x00005410211a7816 */ /* 0x000fe4000000001a */
[----:B------:R-:W-:Y:S01]  /*b3b0*/  PRMT R27, R27, 0x5410, R32 ;  /* 0x000054101b1b7816 */ /* 0x000fe20000000020 */
[----:B------:R-:W-:Y:S01]  /*b3c0*/  IMAD.WIDE R82, R37, 0x2, R82 ;  /* 0x0000000225527825 */ /* 0x000fe200078e0252 */
[----:B------:R-:W-:-:S02]  /*b3d0*/  PRMT R28, R28, 0x5410, R31 ;  /* 0x000054101c1c7816 */ /* 0x000fc4000000001f */
[----:B------:R-:W-:Y:S01]  /*b3e0*/  PRMT R29, R29, 0x5410, R30 ;  /* 0x000054101d1d7816 */ /* 0x000fe2000000001e */
[----:B------:R-:W-:Y:S01]  /*b3f0*/  IMAD.WIDE R90, R37, 0x2, R90 ;  /* 0x00000002255a7825 */ /* 0x000fe200078e025a */
[----:B------:R-:W-:Y:S02]  /*b400*/  PRMT R7, R201, 0x5410, R200 ;  /* 0x00005410c9077816 */ /* 0x000fe400000000c8 */
[----:B------:R-:W-:Y:S01]  /*b410*/  PRMT R8, R198, 0x5410, R199 ;  /* 0x00005410c6087816 */ /* 0x000fe200000000c7 */
[C---:B------:R-:W-:Y:S01]  /*b420*/  IMAD.WIDE R98, R37.reuse, 0x2, R98 ;  /* 0x0000000225627825 */ /* 0x040fe200078e0262 */
[----:B------:R-:W-:Y:S02]  /*b430*/  PRMT R9, R196, 0x5410, R197 ;  /* 0x00005410c4097816 */ /* 0x000fe400000000c5 */
[----:B------:R-:W-:Y:S01]  /*b440*/  PRMT R10, R10, 0x5410, R195 ;  /* 0x000054100a0a7816 */ /* 0x000fe200000000c3 */
[----:B------:R-:W-:Y:S01]  /*b450*/  IMAD.WIDE R106, R37, 0x2, R106 ;  /* 0x00000002256a7825 */ /* 0x000fe200078e026a */
[----:B------:R-:W-:-:S02]  /*b460*/  PRMT R11, R11, 0x5410, R194 ;  /* 0x000054100b0b7816 */ /* 0x000fc400000000c2 */
[----:B------:R-:W-:Y:S01]  /*b470*/  PRMT R12, R193, 0x5410, R12 ;  /* 0x00005410c10c7816 */ /* 0x000fe2000000000c */
[C---:B------:R-:W-:Y:S01]  /*b480*/  IMAD.WIDE R114, R37.reuse, 0x2, R114 ;  /* 0x0000000225727825 */ /* 0x040fe200078e0272 */
[----:B------:R-:W-:Y:S02]  /*b490*/  PRMT R13, R192, 0x5410, R13 ;  /* 0x00005410c00d7816 */ /* 0x000fe4000000000d */
        /* <DEDUP_REMOVED lines=24> */
[----:B0-----:R-:W-:Y:S01]  /*b620*/  LOP3.LUT R219, R219, 0x3f, RZ, 0xc0, !PT ;  /* 0x0000003fdbdb7812 */ /* 0x001fe200078ec0ff */
[----:B------:R-:W-:Y:S01]  /*b630*/  IMAD.WIDE R186, R37, 0x2, R186 ;  /* 0x0000000225ba7825 */ /* 0x000fe200078e02ba */
[----:B------:R0:W-:Y:S01]  /*b640*/  STTM.x32 tmem[UR10+0x80], R4 ;  /* 0x00008004000079ed */ /* 0x0001e200082c000a */
[----:B------:R-:W1:Y:S01]  /*b650*/  FENCE.VIEW.ASYNC.T ;  /* 0x00000000000073c6 */ /* 0x000e620000000200 */
[----:B------:R-:W-:Y:S01]  /*b660*/  ISETP.GE.AND P1, PT, R219, R2, PT ;  /* 0x00000002db00720c */ /* 0x000fe20003f26270 */
[C---:B------:R-:W-:Y:S01]  /*b670*/  IMAD.WIDE R184, R37.reuse, 0x2, R184 ;  /* 0x0000000225b87825 */ /* 0x040fe200078e02b8 */
[----:B------:R-:W-:Y:S01]  /*b680*/  PRMT R54, RZ, 0x7610, R54 ;  /* 0x00007610ff367816 */ /* 0x000fe20000000036 */
[----:B-1----:R-:W-:Y:S01]  /*b690*/  BAR.SYNC.DEFER_BLOCKING 0x0 ;  /* 0x0000000000007b1d */ /* 0x002fe20000010000 */
[----:B------:R-:W-:Y:S01]  /*b6a0*/  PRMT R57, RZ, 0x7610, R57 ;  /* 0x00007610ff397816 */ /* 0x000fe20000000039 */
[----:B------:R-:W-:Y:S01]  /*b6b0*/  IMAD.WIDE R176, R37, 0x2, R176 ;  /* 0x0000000225b07825 */ /* 0x000fe200078e02b0 */
[----:B------:R-:W-:-:S02]  /*b6c0*/  PRMT R188, RZ, 0x7610, R188 ;  /* 0x00007610ffbc7816 */ /* 0x000fc400000000bc */
[----:B------:R-:W-:Y:S01]  /*b6d0*/  PRMT R191, RZ, 0x7610, R191 ;  /* 0x00007610ffbf7816 */ /* 0x000fe200000000bf */
[C---:B------:R-:W-:Y:S01]  /*b6e0*/  IMAD.WIDE R168, R37.reuse, 0x2, R168 ;  /* 0x0000000225a87825 */ /* 0x040fe200078e02a8 */
[----:B------:R-:W-:Y:S02]  /*b6f0*/  PRMT R193, RZ, 0x7610, R193 ;  /* 0x00007610ffc17816 */ /* 0x000fe400000000c1 */
[----:B------:R-:W-:Y:S01]  /*b700*/  PRMT R195, RZ, 0x7610, R195 ;  /* 0x00007610ffc37816 */ /* 0x000fe200000000c3 */
[C---:B------:R-:W-:Y:S01]  /*b710*/  IMAD.WIDE R160, R37.reuse, 0x2, R160 ;  /* 0x0000000225a07825 */ /* 0x040fe200078e02a0 */
[----:B------:R-:W-:Y:S02]  /*b720*/  PRMT R197, RZ, 0x7610, R197 ;  /* 0x00007610ffc57816 */ /* 0x000fe400000000c5 */
        /* <DEDUP_REMOVED lines=8> */
[----:B------:R-:W-:Y:S01]  /*b7b0*/  PRMT R194, RZ, 0x7610, R194 ;  /* 0x00007610ffc27816 */ /* 0x000fe200000000c2 */
[----:B------:R-:W2:Y:S01]  /*b7c0*/  @!P1 LDG.E.U16 R54, desc[UR22][R122.64] ;  /* 0x000000167a369981 */ /* 0x000ea2000c1e1500 */
[----:B------:R-:W-:Y:S01]  /*b7d0*/  PRMT R196, RZ, 0x7610, R196 ;  /* 0x00007610ffc47816 */ /* 0x000fe200000000c4 */
[C---:B------:R-:W-:Y:S01]  /*b7e0*/  IMAD.WIDE R128, R37.reuse, 0x2, R128 ;  /* 0x0000000225807825 */ /* 0x040fe200078e0280 */
[----:B------:R-:W-:Y:S01]  /*b7f0*/  PRMT R198, RZ, 0x7610, R198 ;  /* 0x00007610ffc67816 */ /* 0x000fe200000000c6 */
[----:B------:R-:W3:Y:S01]  /*b800*/  @!P1 LDG.E.U16 R57, desc[UR22][R114.64] ;  /* 0x0000001672399981 */ /* 0x000ee2000c1e1500 */
[----:B------:R-:W-:Y:S01]  /*b810*/  PRMT R200, RZ, 0x7610, R200 ;  /* 0x00007610ffc87816 */ /* 0x000fe200000000c8 */
[C---:B------:R-:W-:Y:S01]  /*b820*/  IMAD.WIDE R120, R37.reuse, 0x2, R120 ;  /* 0x0000000225787825 */ /* 0x040fe200078e0278 */
[----:B------:R-:W-:Y:S01]  /*b830*/  PRMT R56, RZ, 0x7610, R56 ;  /* 0x00007610ff387816 */ /* 0x000fe20000000038 */
[----:B------:R-:W4:Y:S01]  /*b840*/  @!P1 LDG.E.U16 R188, desc[UR22][R106.64] ;  /* 0x000000166abc9981 */ /* 0x000f22000c1e1500 */
[----:B------:R-:W-:Y:S01]  /*b850*/  PRMT R63, RZ, 0x7610, R63 ;  /* 0x00007610ff3f7816 */ /* 0x000fe2000000003f */
[C---:B------:R-:W-:Y:S01]  /*b860*/  IMAD.WIDE R112, R37.reuse, 0x2, R112 ;  /* 0x0000000225707825 */ /* 0x040fe200078e0270 */
[----:B------:R-:W-:Y:S01]  /*b870*/  PRMT R190, RZ, 0x7610, R190 ;  /* 0x00007610ffbe7816 */ /* 0x000fe200000000be */
[----:B------:R-:W4:Y:S02]  /*b880*/  @!P1 LDG.E.U16 R191, desc[UR22][R98.64] ;  /* 0x0000001662bf9981 */ /* 0x000f24000c1e1500 */
[----:B------:R-:W-:-:S02]  /*b890*/  IMAD.WIDE R104, R37, 0x2, R104 ;  /* 0x0000000225687825 */ /* 0x000fc400078e0268 */
[----:B------:R-:W4:Y:S02]  /*b8a0*/  @!P1 LDG.E.U16 R193, desc[UR22][R90.64] ;  /* 0x000000165ac19981 */ /* 0x000f24000c1e1500 */
[C---:B------:R-:W-:Y:S02]  /*b8b0*/  IMAD.WIDE R96, R37.reuse, 0x2, R96 ;  /* 0x0000000225607825 */ /* 0x040fe400078e0260 */
[----:B------:R-:W4:Y:S02]  /*b8c0*/  @!P1 LDG.E.U16 R195, desc[UR22][R82.64] ;  /* 0x0000001652c39981 */ /* 0x000f24000c1e1500 */
[C---:B------:R-:W-:Y:S02]  /*b8d0*/  IMAD.WIDE R88, R37.reuse, 0x2, R88 ;  /* 0x0000000225587825 */ /* 0x040fe400078e0258 */
        /* <DEDUP_REMOVED lines=8> */
[----:B------:R-:W4:Y:S01]  /*b960*/  @!P1 LDG.E.U16 R189, desc[UR22][R104.64] ;  /* 0x0000001668bd9981 */ /* 0x000f22000c1e1500 */
[----:B0-----:R-:W-:Y:S01]  /*b970*/  PRMT R4, RZ, 0x7610, R4 ;  /* 0x00007610ff047816 */ /* 0x001fe20000000004 */
[C---:B------:R-:W-:Y:S01]  /*b980*/  IMAD.WIDE R174, R37.reuse, 0x2, R174 ;  /* 0x0000000225ae7825 */ /* 0x040fe200078e02ae */
[----:B------:R-:W-:Y:S01]  /*b990*/  PRMT R8, RZ, 0x7610, R8 ;  /* 0x00007610ff087816 */ /* 0x000fe20000000008 */
[----:B------:R-:W4:Y:S01]  /*b9a0*/  @!P1 LDG.E.U16 R192, desc[UR22][R96.64] ;  /* 0x0000001660c09981 */ /* 0x000f22000c1e1500 */
[----:B------:R-:W-:Y:S01]  /*b9b0*/  PRMT R12, RZ, 0x7610, R12 ;  /* 0x00007610ff0c7816 */ /* 0x000fe2000000000c */
        /* <DEDUP_REMOVED lines=88> */
[----:B------:R-:W-:Y:S01]  /*bf40*/  PRMT R207, RZ, 0x7610, R207 ;  /* 0x00007610ffcf7816 */ /* 0x000fe200000000cf */
[C---:B------:R-:W-:Y:S02]  /*bf50*/  IMAD.WIDE R172, R37.reuse, 0x2, R172 ;  /* 0x0000000225ac7825 */ /* 0x040fe400078e02ac */
[----:B------:R-:W4:Y:S01]  /*bf60*/  @!P1 LDG.E.U16 R34, desc[UR22][R126.64] ;  /* 0x000000167e229981 */ /* 0x000f22000c1e1500 */
[----:B------:R-:W-:Y:S01]  /*bf70*/  PRMT R208, RZ, 0x7610, R208 ;  /* 0x00007610ffd07816 */ /* 0x000fe200000000d0 */
[C---:B------:R-:W-:Y:S02]  /*bf80*/  IMAD.WIDE R180, R37.reuse, 0x2, R180 ;  /* 0x0000000225b47825 */ /* 0x040fe400078e02b4 */
[----:B------:R-:W4:Y:S01]  /*bf90*/  @!P1 LDG.E.U16 R56, desc[UR22][R118.64] ;  /* 0x0000001676389981 */ /* 0x000f22000c1e1500 */
[----:B------:R-:W-:Y:S01]  /*bfa0*/  PRMT R210, RZ, 0x7610, R210 ;  /* 0x00007610ffd27816 */ /* 0x000fe200000000d2 */
[----:B------:R-:W-:Y:S01]  /*bfb0*/  IMAD.WIDE R58, R37, 0x2, R58 ;  /* 0x00000002253a7825 */ /* 0x000fe200078e023a */
[----:B------:R-:W-:Y:S01]  /*bfc0*/  PRMT R211, RZ, 0x7610, R211 ;  /* 0x00007610ffd37816 */ /* 0x000fe200000000d3 */
[----:B------:R-:W4:Y:S01]  /*bfd0*/  @!P1 LDG.E.U16 R63, desc[UR22][R110.64] ;  /* 0x000000166e3f9981 */ /* 0x000f22000c1e1500 */
[----:B------:R-:W-:-:S02]  /*bfe0*/  PRMT R213, RZ, 0x7610, R213 ;  /* 0x00007610ffd57816 */ /* 0x000fc400000000d5 */
[----:B------:R-:W-:Y:S01]  /*bff0*/  PRMT R214, RZ, 0x7610, R214 ;  /* 0x00007610ffd67816 */ /* 0x000fe200000000d6 */
[----:B------:R-:W4:Y:S01]  /*c000*/  @!P1 LDG.E.U16 R190, desc[UR22][R102.64] ;  /* 0x0000001666be9981 */ /* 0x000f22000c1e1500 */
[----:B------:R-:W-:Y:S02]  /*c010*/  PRMT R216, RZ, 0x7610, R216 ;  /* 0x00007610ffd87816 */ /* 0x000fe400000000d8 */
[----:B------:R-:W-:Y:S01]  /*c020*/  PRMT R217, RZ, 0x7610, R217 ;  /* 0x00007610ffd97816 */ /* 0x000fe200000000d9 */
[----:B------:R-:W4:Y:S04]  /*c030*/  @!P1 LDG.E.U16 R201, desc[UR22][R94.64] ;  /* 0x000000165ec99981 */ /* 0x000f28000c1e1500 */
        /* <DEDUP_REMOVED lines=19> */
[----:B------:R-:W4:Y:S01]  /*c170*/  @!P1 LDG.E.U16 R217, desc[UR22][R58.64] ;  /* 0x000000163ad99981 */ /* 0x000f22000c1e1500 */
[----:B------:R-:W-:Y:S01]  /*c180*/  BAR.SYNC.DEFER_BLOCKING 0x0 ;  /* 0x0000000000007b1d */ /* 0x000fe20000010000 */
[----:B------:R-:W-:-:S02]  /*c190*/  LOP3.LUT R220, R3, 0x20, RZ, 0x3c, !PT ;  /* 0x0000002003dc7812 */ /* 0x000fc400078e3cff */
[----:B------:R-:W-:-:S03]  /*c1a0*/  LOP3.LUT R219, R3, 0x40, RZ, 0x3c, !PT ;  /* 0x0000004003db7812 */ /* 0x000fc600078e3cff */
[----:B--2---:R0:W-:Y:S04]  /*c1b0*/  STS.U16 [R3+UR9+0x6000], R54 ;  /* 0x0060003603007988 */ /* 0x0041e80008000409 */
[----:B---3--:R0:W-:Y:S04]  /*c1c0*/  STS.U16 [R3+UR9+0x6400], R57 ;  /* 0x0064003903007988 */ /* 0x0081e80008000409 */
[----:B----4-:R0:W-:Y:S04]  /*c1d0*/  STS.U16 [R3+UR9+0x6800], R188 ;  /* 0x006800bc03007988 */ /* 0x0101e80008000409 */
[----:B------:R0:W-:Y:S04]  /*c1e0*/  STS.U16 [R3+UR9+0x6c00], R191 ;  /* 0x006c00bf03007988 */ /* 0x0001e80008000409 */
        /* <DEDUP_REMOVED lines=59> */
[----:B------:R0:W-:Y:S01]  /*c5a0*/  STS.U16 [R36+UR9+0x7f00], R217 ;  /* 0x007f00d924007988 */ /* 0x0001e20008000409 */
[----:B------:R1:W-:Y:S06]  /*c5b0*/  MEMBAR.ALL.CTA ;  /* 0x0000000000007992 */ /* 0x0003ec0000008000 */
[----:B-1----:R-:W1:Y:S01]  /*c5c0*/  FENCE.VIEW.ASYNC.S ;  /* 0x00000000000073c6 */ /* 0x002e620000000000 */
[----:B------:R-:W-:-:S04]  /*c5d0*/  ULEA UR11, UR20, UR9, 0x3 ;  /* 0x00000009140b7291 */ /* 0x000fc8000f8e18ff */
[----:B------:R-:W-:Y:S01]  /*c5e0*/  UIADD3 UR11, UPT, UPT, UR11, 0x8000, URZ ;  /* 0x000080000b0b7890 */ /* 0x000fe2000fffe0ff */
[----:B-1----:R-:W-:Y:S06]  /*c5f0*/  BAR.SYNC.DEFER_BLOCKING 0x0 ;  /* 0x0000000000007b1d */ /* 0x002fec0000010000 */
[----:B0-----:R-:W-:Y:S05]  /*c600*/  @P0 BRA `(.L_x_10) ;  /* 0x0000000000580947 */ /* 0x001fea0003800000 */
[----:B------:R-:W-:Y:S02]  /*c610*/  UIADD3 UR21, UPT, UPT, UR8, 0x88, URZ ;  /* 0x0000008808157890 */ /* 0x000fe4000fffe0ff */
[----:B------:R-:W-:Y:S02]  /*c620*/  UIADD3 UR30, UPT, UPT, UR8, 0x90, URZ ;  /* 0x00000090081e7890 */ /* 0x000fe4000fffe0ff */
[----:B------:R-:W-:Y:S01]  /*c630*/  UIADD3 UR31, UPT, UPT, UR8, 0x98, URZ ;  /* 0x00000098081f7890 */ /* 0x000fe2000fffe0ff */
[----:B------:R-:W-:Y:S01]  /*c640*/  UMOV UR16, 0x0 ;  /* 0x0000000000107882 */ /* 0x000fe20000000000 */
[----:B------:R-:W-:Y:S01]  /*c650*/  UMOV UR17, 0x8200010 ;  /* 0x0820001000117882 */ /* 0x000fe20000000000 */
[----:B------:R-:W-:Y:S01]  /*c660*/  UMOV UR12, UR19 ;  /* 0x00000013000c7c82 */ /* 0x000fe20008000000 */
[----:B------:R-:W-:Y:S01]  /*c670*/  UMOV UR13, 0x40004040 ;  /* 0x40004040000d7882 */ /* 0x000fe20000000000 */
[----:B------:R-:W-:Y:S01]  /*c680*/  UMOV UR28, 0x0 ;  /* 0x00000000001c7882 */ /* 0x000fe20000000000 */
[----:B------:R-:W-:Y:S01]  /*c690*/  UMOV UR29, 0x8200010 ;  /* 0x08200010001d7882 */ /* 0x000fe20000000000 */
[----:B------:R-:W-:Y:S01]  /*c6a0*/  UMOV UR32, 0x0 ;  /* 0x0000000000207882 */ /* 0x000fe20000000000 */
[----:B------:R-:W-:Y:S01]  /*c6b0*/  UMOV UR33, 0x8200010 ;  /* 0x0820001000217882 */ /* 0x000fe20000000000 */
[----:B------:R-:W-:Y:S01]  /*c6c0*/  UMOV UR6, UR11 ;  /* 0x0000000b00067c82 */ /* 0x000fe20008000000 */
[----:B------:R-:W-:Y:S01]  /*c6d0*/  UMOV UR7, URZ ;  /* 0x000000ff00077c82 */ /* 0x000fe20008000000 */
[----:B------:R0:W-:Y:S01]  /*c6e0*/  UTCHMMA tmem[UR18], gdesc[UR12], tmem[UR8], tmem[UR16], idesc[UR17], UPT ;  /* 0x00ff100c120079ea */ /* 0x0001e2000b800008 */
        /* <DEDUP_REMOVED lines=8> */
.L_x_10:
[----:B------:R-:W2:Y:S01]  /*c770*/  LDL R6, [R1+0x60] ;  /* 0x0000600001067983 */ /* 0x000ea20000100800 */
[----:B------:R-:W-:Y:S01]  /*c780*/  UIADD3 UR20, UPT, UPT, UR20, 0x1, URZ ;  /* 0x0000000114147890 */ /* 0x000fe2000fffe0ff */
[----:B------:R-:W-:Y:S01]  /*c790*/  IMAD.MOV.U32 R4, RZ, RZ, R52 ;  /* 0x000000ffff047224 */ /* 0x000fe200078e0034 */
[----:B------:R-:W-:Y:S01]  /*c7a0*/  UIADD3 UR5, UPT, UPT, UR5, -0x1, URZ ;  /* 0xffffffff05057890 */ /* 0x000fe2000fffe0ff */
[----:B------:R-:W-:Y:S01]  /*c7b0*/  IMAD.MOV.U32 R5, RZ, RZ, R53 ;  /* 0x000000ffff057224 */ /* 0x000fe200078e0035 */
[----:B------:R-:W-:Y:S01]  /*c7c0*/  UISETP.GT.AND UP1, UPT, UR20, 0x1, UPT ;  /* 0x000000011400788c */ /* 0x000fe2000bf24270 */
[----:B------:R-:W-:-:S03]  /*c7d0*/  VIADD R2, R2, 0xffffffc0 ;  /* 0xffffffc002027836 */ /* 0x000fc60000000000 */
[----:B0-----:R-:W-:Y:S02]  /*c7e0*/  USEL UR6, URZ, 0x1, !UP1 ;  /* 0x00000001ff067887 */ /* 0x001fe4000c800000 */
[----:B------:R-:W-:Y:S02]  /*c7f0*/  USEL UR20, UR20, URZ, !UP1 ;  /* 0x000000ff14147287 */ /* 0x000fe4000c800000 */
[----:B------:R-:W-:Y:S02]  /*c800*/  UISETP.NE.U32.AND UP1, UPT, UR5, URZ, UPT ;  /* 0x000000ff0500728c */ /* 0x000fe4000bf25070 */
[----:B------:R-:W-:-:S03]  /*c810*/  ULOP3.LUT UR7, UR4, UR6, URZ, 0x3c, !UPT ;  /* 0x0000000604077292 */ /* 0x000fc6000f8e3cff */
[----:B------:R-:W-:-:S04]  /*c820*/  UMOV UR6, UR4 ;  /* 0x0000000400067c82 */ /* 0x000fc80008000000 */
[----:B------:R-:W-:Y:S01]  /*c830*/  UMOV UR4, UR7 ;  /* 0x0000000700047c82 */ /* 0x000fe20008000000 */
[----:B--2---:R-:W-:-:S04]  /*c840*/  IMAD.WIDE R4, R6, 0x2, R4 ;  /* 0x0000000206047825 */ /* 0x004fc800078e0204 */
[----:B------:R-:W-:Y:S02]  /*c850*/  IMAD.MOV.U32 R52, RZ, RZ, R4 ;  /* 0x000000ffff347224 */ /* 0x000fe400078e0004 */
[----:B------:R-:W-:Y:S01]  /*c860*/  IMAD.MOV.U32 R53, RZ, RZ, R5 ;  /* 0x000000ffff357224 */ /* 0x000fe200078e0005 */
[----:B------:R-:W-:Y:S06]  /*c870*/  BRA.U UP1, `(.L_x_11) ;  /* 0xffffffcd01a47547 */ /* 0x000fec000b83ffff */
.L_x_8:
[----:B------:R-:W2:Y:S01]  /*c880*/  LDL.LU R6, [R1+0x6c] ;  /* 0x00006c0001067983 */ /* 0x000ea20000300800 */
[----:B0-----:R-:W0:Y:S03]  /*c890*/  LDCU UR4, c[0x0][0x3b8] ;  /* 0x00007700ff0477ac */ /* 0x001e260008000800 */
[----:B------:R-:W3:Y:S01]  /*c8a0*/  LDL.LU R4, [R1+0x70] ;  /* 0x0000700001047983 */ /* 0x000ee20000300800 */
[----:B------:R-:W1:Y:S01]  /*c8b0*/  LDCU UR5, c[0x0][0x3b4] ;  /* 0x00007680ff0577ac */ /* 0x000e620008000800 */
[----:B------:R-:W4:Y:S01]  /*c8c0*/  S2R R5, SR_CgaCtaId ;  /* 0x0000000000057919 */ /* 0x000f220000008800 */
[----:B------:R-:W0:Y:S01]  /*c8d0*/  LDCU UR7, c[0x0][0x39c] ;  /* 0x00007380ff0777ac */ /* 0x000e220008000800 */
[----:B------:R-:W0:Y:S01]  /*c8e0*/  LDCU.128 UR12, c[0x0][0x390] ;  /* 0x00007200ff0c77ac */ /* 0x000e220008000c00 */
[----:B----4-:R-:W-:Y:S01]  /*c8f0*/  IMAD.SHL.U32 R5, R5, 0x80, RZ ;  /* 0x0000008005057824 */ /* 0x010fe200078e00ff */
[----:B--2---:R-:W-:-:S04]  /*c900*/  ISETP.GE.AND P0, PT, R6, 0x40, PT ;  /* 0x000000400600780c */ /* 0x004fc80003f06270 */
[----:B---3--:R-:W-:-:S05]  /*c910*/  LOP3.LUT R2, R4, 0x80, R5, 0xf8, !PT ;  /* 0x0000008004027812 */ /* 0x008fca00078ef805 */
[----:B0-----:R-:W-:-:S04]  /*c920*/  IMAD R132, R2, UR4, RZ ;  /* 0x0000000402847c24 */ /* 0x001fc8000f8e02ff */
[----:B-1----:R-:W-:Y:S05]  /*c930*/  @!P0 BRA `(.L_x_12) ;  /* 0x0000000000108947 */ /* 0x002fea0003800000 */
[----:B------:R-:W-:-:S06]  /*c940*/  USHF.L.U32 UR6, UR6, 0x1f, URZ ;  /* 0x0000001f06067899 */ /* 0x000fcc00080006ff */
[----:B------:R-:W-:-:S04]  /*c950*/  IMAD.U32 R0, RZ, RZ, UR6 ;  /* 0x00000006ff007e24 */ /* 0x000fc8000f8e00ff */
[----:B------:R-:W0:Y:S02]  /*c960*/  SYNCS.PHASECHK.TRANS64.TRYWAIT P0, [UR11], R0 ;  /* 0x00000000ff0075a7 */ /* 0x000e24000800110b */
[----:B0-----:R-:W-:Y:S05]  /*c970*/  @!P0 BRA `(.L_x_13) ;  /* 0x0000004000988947 */ /* 0x001fea0003800000 */
.L_x_12:
[----:B------:R-:W2:Y:S01]  /*c980*/  LDL.LU R3, [R1+0x68] ;  /* 0x0000680001037983 */ /* 0x000ea20000300800 */
[----:B------:R-:W-:Y:S01]  /*c990*/  VIADD R133, R132, UR4 ;  /* 0x0000000484857c36 */ /* 0x000fe20008000000 */
[C---:B------:R-:W-:Y:S01]  /*c9a0*/  LOP3.LUT R137, R2.reuse, 0x2, RZ, 0xfc, !PT ;  /* 0x0000000202897812 */ /* 0x040fe200078efcff */
[----:B------:R-:W0:Y:S01]  /*c9b0*/  LDCU UR6, c[0x0][0x39c] ;  /* 0x00007380ff0677ac */ /* 0x000e220008000800 */
[----:B------:R-:W-:Y:S01]  /*c9c0*/  BAR.SYNC.DEFER_BLOCKING 0x0 ;  /* 0x0000000000007b1d */ /* 0x000fe20000010000 */
[----:B------:R-:W-:Y:S01]  /*c9d0*/  VIADD R134, R133, UR4 ;  /* 0x0000000485867c36 */ /* 0x000fe20008000000 */
[C---:B------:R-:W-:Y:S02]  /*c9e0*/  LOP3.LUT R138, R2.reuse, 0x1, RZ, 0xfc, !PT ;  /* 0x00000001028a7812 */ /* 0x040fe400078efcff */
[----:B------:R-:W-:Y:S01]  /*c9f0*/  LOP3.LUT R0, R2, 0x7f, RZ, 0xfc, !PT ;  /* 0x0000007f02007812 */ /* 0x000fe200078efcff */
[----:B------:R-:W-:Y:S01]  /*ca00*/  VIADD R135, R134, UR4 ;  /* 0x0000000486877c36 */ /* 0x000fe20008000000 */
[----:B------:R-:W-:-:S02]  /*ca10*/  LOP3.LUT R170, R2, 0x3, RZ, 0xfc, !PT ;  /* 0x0000000302aa7812 */ /* 0x000fc400078efcff */
[----:B------:R-:W-:Y:S01]  /*ca20*/  LOP3.LUT R169, R2, 0x4, RZ, 0xfc, !PT ;  /* 0x0000000402a97812 */ /* 0x000fe200078efcff */
[----:B------:R-:W-:Y:S01]  /*ca30*/  VIADD R136, R135, UR4 ;  /* 0x0000000487887c36 */ /* 0x000fe20008000000 */
[----:B------:R-:W1:Y:S02]  /*ca40*/  @!P2 SYNCS.CCTL.IV [UR9+0x8000] ;  /* 0x00800000ff00a9b1 */ /* 0x000e640008000009 */
[----:B-1----:R-:W-:Y:S06]  /*ca50*/  BAR.SYNC.DEFER_BLOCKING 0x0 ;  /* 0x0000000000007b1d */ /* 0x002fec0000010000 */
[----:B------:R-:W1:Y:S01]  /*ca60*/  LDTM.x128 R4, tmem[UR10] ;  /* 0x0000000a000479ee */ /* 0x000e6200083c0000 */
[----:B------:R-:W3:Y:S01]  /*ca70*/  @!P2 SYNCS.CCTL.IV [UR9+0x8008] ;  /* 0x00800800ff00a9b1 */ /* 0x000ee20008000009 */
[----:B------:R-:W-:Y:S01]  /*ca80*/  NOP ;  /* 0x0000000000007918 */ /* 0x000fe20000000000 */
[----:B-1----:R-:W-:-:S02]  /*ca90*/  F2FP.F16.F32.PACK_AB R168, R5, R4 ;  /* 0x0000000405a8723e */ /* 0x002fc400000000ff */
[----:B------:R-:W-:Y:S02]  /*caa0*/  F2FP.F16.F32.PACK_AB R6, R7, R6 ;  /* 0x000000060706723e */ /* 0x000fe400000000ff */
[----:B------:R-:W-:Y:S02]  /*cab0*/  F2FP.F16.F32.PACK_AB R8, R9, R8 ;  /* 0x000000080908723e */ /* 0x000fe400000000ff */
[----:B------:R-:W-:Y:S02]  /*cac0*/  LOP3.LUT R7, R2, 0x6, RZ, 0xfc, !PT ;  /* 0x0000000602077812 */ /* 0x000fe400078efcff */
[----:B------:R-:W-:Y:S02]  /*cad0*/  PRMT R9, R6, 0x7632, R9 ;  /* 0x0000763206097816 */ /* 0x000fe40000000009 */
[----:B------:R-:W-:Y:S02]  /*cae0*/  F2FP.F16.F32.PACK_AB R10, R11, R10 ;  /* 0x0000000a0b0a723e */ /* 0x000fe400000000ff */
[----:B------:R-:W-:-:S02]  /*caf0*/  F2FP.F16.F32.PACK_AB R12, R13, R12 ;  /* 0x0000000c0d0c723e */ /* 0x000fc400000000ff */
[----:B------:R-:W-:Y:S02]  /*cb00*/  F2FP.F16.F32.PACK_AB R14, R15, R14 ;  /* 0x0000000e0f0e723e */ /* 0x000fe400000000ff */
[----:B------:R-:W-:Y:S02]  /*cb10*/  F2FP.F16.F32.PACK_AB R16, R17, R16 ;  /* 0x000000101110723e */ /* 0x000fe400000000ff */
[----:B------:R-:W-:Y:S02]  /*cb20*/  F2FP.F16.F32.PACK_AB R18, R19, R18 ;  /* 0x000000121312723e */ /* 0x000fe400000000ff */
[----:B------:R-:W-:Y:S02]  /*cb30*/  F2FP.F16.F32.PACK_AB R20, R21, R20 ;  /* 0x000000141514723e */ /* 0x000fe400000000ff */
        /* <DEDUP_REMOVED lines=52> */
[----:B------:R-:W-:Y:S02]  /*ce80*/  LOP3.LUT R17, R2, 0x7d, RZ, 0xfc, !PT ;  /* 0x0000007d02117812 */ /* 0x000fe400078efcff */
[----:B------:R-:W-:Y:S02]  /*ce90*/  F2FP.F16.F32.PACK_AB R126, R127, R126 ;  /* 0x0000007e7f7e723e */ /* 0x000fe400000000ff */
[----:B------:R-:W-:Y:S02]  /*cea0*/  F2FP.F16.F32.PACK_AB R128, R129, R128 ;  /* 0x000000808180723e */ /* 0x000fe400000000ff */
[----:B------:R-:W-:-:S02]  /*ceb0*/  F2FP.F16.F32.PACK_AB R130, R131, R130 ;  /* 0x000000828382723e */ /* 0x000fc400000000ff */
[C---:B--2---:R-:W-:Y:S01]  /*cec0*/  ISETP.GE.AND P0, PT, R3.reuse, UR14, PT ;  /* 0x0000000e03007c0c */ /* 0x044fe2000bf06270 */
[----:B------:R-:W-:Y:S01]  /*ced0*/  IMAD R3, R3, UR5, RZ ;  /* 0x0000000503037c24 */ /* 0x000fe2000f8e02ff */
[----:B------:R-:W1:Y:S02]  /*cee0*/  LDCU UR5, c[0x0][0x39c] ;  /* 0x00007380ff0577ac */ /* 0x000e640008000800 */
[----:B------:R-:W-:Y:S01]  /*cef0*/  ISETP.LT.AND P6, PT, R137, UR15, !P0 ;  /* 0x0000000f89007c0c */ /* 0x000fe2000c7c1270 */
[----:B------:R-:W-:Y:S01]  /*cf00*/  VIADD R137, R136, UR4 ;  /* 0x0000000488897c36 */ /* 0x000fe20008000000 */
[----:B------:R-:W-:Y:S02]  /*cf10*/  ISETP.LT.AND P5, PT, R138, UR15, !P0 ;  /* 0x0000000f8a007c0c */ /* 0x000fe4000c7a1270 */
[----:B------:R-:W-:Y:S01]  /*cf20*/  ISETP.LT.AND P1, PT, R0, UR7, !P0 ;  /* 0x0000000700007c0c */ /* 0x000fe2000c721270 */
[----:B------:R-:W-:Y:S01]  /*cf30*/  VIADD R138, R137, UR4 ;  /* 0x00000004898a7c36 */ /* 0x000fe20008000000 */
[C---:B------:R-:W-:Y:S01]  /*cf40*/  LEA R0, P3, R3.reuse, UR12, 0x1 ;  /* 0x0000000c03007c11 */ /* 0x040fe2000f8608ff */
[----:B------:R-:W2:Y:S02]  /*cf50*/  LDCU UR7, c[0x0][0x39c] ;  /* 0x00007380ff0777ac */ /* 0x000ea40008000800 */
[----:B------:R-:W-:Y:S01]  /*cf60*/  VIADD R4, R138, UR4 ;  /* 0x000000048a047c36 */ /* 0x000fe20008000000 */
[----:B------:R-:W-:-:S02]  /*cf70*/  LEA.HI.X.SX32 R3, R3, UR13, 0x1, P3 ;  /* 0x0000000d03037c11 */ /* 0x000fc400098f0eff */
[-C--:B------:R-:W-:Y:S01]  /*cf80*/  LEA R144, P3, R132, R0.reuse, 0x1 ;  /* 0x0000000084907211 */ /* 0x080fe200078608ff */
[----:B------:R-:W-:Y:S01]  /*cf90*/  VIADD R5, R4, UR4 ;  /* 0x0000000404057c36 */ /* 0x000fe20008000000 */
[-C--:B------:R-:W-:Y:S02]  /*cfa0*/  LEA R146, P4, R133, R0.reuse, 0x1 ;  /* 0x0000000085927211 */ /* 0x080fe400078808ff */
[-C--:B------:R-:W-:Y:S01]  /*cfb0*/  LEA.HI.X.SX32 R145, R132, R3.reuse, 0x1, P3 ;  /* 0x0000000384917211 */ /* 0x080fe200018f0eff */
[----:B------:R-:W-:Y:S01]  /*cfc0*/  VIADD R132, R5, UR4 ;  /* 0x0000000405847c36 */ /* 0x000fe20008000000 */
[----:B------:R-:W-:Y:S02]  /*cfd0*/  LEA.HI.X.SX32 R147, R133, R3, 0x1, P4 ;  /* 0x0000000385937211 */ /* 0x000fe400020f0eff */
[-C--:B------:R-:W-:Y:S01]  /*cfe0*/  LEA R148, P3, R134, R0.reuse, 0x1 ;  /* 0x0000000086947211 */ /* 0x080fe200078608ff */
[----:B------:R-:W-:Y:S01]  /*cff0*/  VIADD R133, R132, UR4 ;  /* 0x0000000484857c36 */ /* 0x000fe20008000000 */
[----:B------:R-:W-:-:S02]  /*d000*/  LEA R154, P2, R137, R0, 0x1 ;  /* 0x00000000899a7211 */ /* 0x000fc400078408ff */
[-C--:B------:R-:W-:Y:S02]  /*d010*/  LEA R150, P4, R135, R0.reuse, 0x1 ;  /* 0x0000000087967211 */ /* 0x080fe400078808ff */
[-C--:B------:R-:W-:Y:S01]  /*d020*/  LEA.HI.X.SX32 R149, R134, R3.reuse, 0x1, P3 ;  /* 0x0000000386957211 */ /* 0x080fe200018f0eff */
[----:B------:R-:W-:Y:S01]  /*d030*/  VIADD R134, R133, UR4 ;  /* 0x0000000485867c36 */ /* 0x000fe20008000000 */
[-C--:B------:R-:W-:Y:S02]  /*d040*/  LEA R152, P3, R136, R0.reuse, 0x1 ;  /* 0x0000000088987211 */ /* 0x080fe400078608ff */
[-C--:B------:R-:W-:Y:S02]  /*d050*/  LEA.HI.X.SX32 R155, R137, R3.reuse, 0x1, P2 ;  /* 0x00000003899b7211 */ /* 0x080fe400010f0eff */
[----:B------:R-:W-:Y:S01]  /*d060*/  LEA.HI.X.SX32 R151, R135, R3, 0x1, P4 ;  /* 0x0000000387977211 */ /* 0x000fe200020f0eff */
[----:B------:R-:W-:Y:S01]  /*d070*/  VIADD R135, R134, UR4 ;  /* 0x0000000486877c36 */ /* 0x000fe20008000000 */
[----:B------:R-:W-:-:S02]  /*d080*/  LEA R158, P2, R4, R0, 0x1 ;  /* 0x00000000049e7211 */ /* 0x000fc400078408ff */
[-C--:B------:R-:W-:Y:S02]  /*d090*/  LEA.HI.X.SX32 R153, R136, R3.reuse, 0x1, P3 ;  /* 0x0000000388997211 */ /* 0x080fe400018f0eff */
[-C--:B------:R-:W-:Y:S02]  /*d0a0*/  LEA R156, P4, R138, R0.reuse, 0x1 ;  /* 0x000000008a9c7211 */ /* 0x080fe400078808ff */
[-C--:B------:R-:W-:Y:S02]  /*d0b0*/  LEA R160, P3, R5, R0.reuse, 0x1 ;  /* 0x0000000005a07211 */ /* 0x080fe400078608ff */
[-C--:B------:R-:W-:Y:S01]  /*d0c0*/  LEA.HI.X.SX32 R159, R4, R3.reuse, 0x1, P2 ;  /* 0x00000003049f7211 */ /* 0x080fe200010f0eff */
[----:B------:R-:W-:Y:S01]  /*d0d0*/  VIADD R4, R135, UR4 ;  /* 0x0000000487047c36 */ /* 0x000fe20008000000 */
[-C--:B------:R-:W-:Y:S02]  /*d0e0*/  LEA.HI.X.SX32 R157, R138, R3.reuse, 0x1, P4 ;  /* 0x000000038a9d7211 */ /* 0x080fe400020f0eff */
[----:B------:R-:W-:Y:S01]  /*d0f0*/  LEA.HI.X.SX32 R161, R5, R3, 0x1, P3 ;  /* 0x0000000305a17211 */ /* 0x000fe200018f0eff */
[----:B------:R-:W-:Y:S01]  /*d100*/  VIADD R5, R4, UR4 ;  /* 0x0000000404057c36 */ /* 0x000fe20008000000 */
[----:B------:R-:W-:-:S02]  /*d110*/  LEA R164, P2, R133, R0, 0x1 ;  /* 0x0000000085a47211 */ /* 0x000fc400078408ff */
[-C--:B------:R-:W-:Y:S02]  /*d120*/  LEA R162, P4, R132, R0.reuse, 0x1 ;  /* 0x0000000084a27211 */ /* 0x080fe400078808ff */
[-C--:B------:R-:W-:Y:S02]  /*d130*/  LEA R140, P3, R134, R0.reuse, 0x1 ;  /* 0x00000000868c7211 */ /* 0x080fe400078608ff */
[-C--:B------:R-:W-:Y:S01]  /*d140*/  LEA.HI.X.SX32 R165, R133, R3.reuse, 0x1, P2 ;  /* 0x0000000385a57211 */ /* 0x080fe200010f0eff */
[----:B------:R-:W-:Y:S01]  /*d150*/  VIADD R133, R5, UR4 ;  /* 0x0000000405857c36 */ /* 0x000fe20008000000 */
[-C--:B------:R-:W-:Y:S02]  /*d160*/  LEA.HI.X.SX32 R163, R132, R3.reuse, 0x1, P4 ;  /* 0x0000000384a37211 */ /* 0x080fe400020f0eff */
[----:B------:R-:W-:Y:S01]  /*d170*/  LEA R142, P4, R135, R0, 0x1 ;  /* 0x00000000878e7211 */ /* 0x000fe200078808ff */
[----:B------:R-:W-:Y:S01]  /*d180*/  VIADD R166, R133, UR4 ;  /* 0x0000000485a67c36 */ /* 0x000fe20008000000 */
[----:B------:R-:W-:-:S02]  /*d190*/  LEA.HI.X.SX32 R141, R134, R3, 0x1, P3 ;  /* 0x00000003868d7211 */ /* 0x000fc400018f0eff */
[-C--:B------:R-:W-:Y:S01]  /*d1a0*/  LEA R138, P2, R4, R0.reuse, 0x1 ;  /* 0x00000000048a7211 */ /* 0x080fe200078408ff */
[----:B------:R-:W-:Y:S01]  /*d1b0*/  VIADD R167, R166, UR4 ;  /* 0x00000004a6a77c36 */ /* 0x000fe20008000000 */
[----:B------:R-:W-:Y:S02]  /*d1c0*/  LEA R136, P3, R5, R0, 0x1 ;  /* 0x0000000005887211 */ /* 0x000fe400078608ff */
[-C--:B------:R-:W-:Y:S02]  /*d1d0*/  LEA.HI.X.SX32 R143, R135, R3.reuse, 0x1, P4 ;  /* 0x00000003878f7211 */ /* 0x080fe400020f0eff */
[----:B------:R-:W-:Y:S02]  /*d1e0*/  ISETP.LT.AND P4, PT, R2, UR15, !P0 ;  /* 0x0000000f02007c0c */ /* 0x000fe4000c781270 */
[-C--:B------:R-:W-:Y:S02]  /*d1f0*/  LEA.HI.X.SX32 R139, R4, R3.reuse, 0x1, P2 ;  /* 0x00000003048b7211 */ /* 0x080fe400010f0eff */
[----:B------:R-:W-:-:S02]  /*d200*/  LEA.HI.X.SX32 R137, R5, R3, 0x1, P3 ;  /* 0x0000000305897211 */ /* 0x000fc400018f0eff */
[CC--:B------:R-:W-:Y:S02]  /*d210*/  LEA R134, P2, R133.reuse, R0.reuse, 0x1 ;  /* 0x0000000085867211 */ /* 0x0c0fe400078408ff */
[CC--:B------:R-:W-:Y:S02]  /*d220*/  LEA R132, P3, R166.reuse, R0.reuse, 0x1 ;  /* 0x00000000a6847211 */ /* 0x0c0fe400078608ff */
[-C--:B------:R-:W-:Y:S02]  /*d230*/  LEA.HI.X.SX32 R135, R133, R3.reuse, 0x1, P2 ;  /* 0x0000000385877211 */ /* 0x080fe400010f0eff */
[----:B------:R-:W-:Y:S01]  /*d240*/  LEA.HI.X.SX32 R133, R166, R3, 0x1, P3 ;  /* 0x00000003a6857211 */ /* 0x000fe200018f0eff */
[----:B------:R4:W-:Y:S01]  /*d250*/  @P4 STG.E.U16 desc[UR22][R144.64], R168 ;  /* 0x000000a890004986 */ /* 0x0009e2000c101516 */
[----:B------:R-:W-:Y:S02]  /*d260*/  LEA R4, P2, R167, R0, 0x1 ;  /* 0x00000000a7047211 */ /* 0x000fe400078408ff */
[----:B------:R-:W-:-:S02]  /*d270*/  ISETP.LT.AND P3, PT, R170, UR15, !P0 ;  /* 0x0000000faa007c0c */ /* 0x000fc4000c761270 */
[----:B------:R-:W-:Y:S02]  /*d280*/  LOP3.LUT R166, R2, 0x5, RZ, 0xfc, !PT ;  /* 0x0000000502a67812 */ /* 0x000fe400078efcff */
[C---:B------:R-:W-:Y:S01]  /*d290*/  LEA.HI.X.SX32 R5, R167.reuse, R3, 0x1, P2 ;  /* 0x00000003a7057211 */ /* 0x040fe200010f0eff */
[----:B------:R-:W-:Y:S01]  /*d2a0*/  VIADD R167, R167, UR4 ;  /* 0x00000004a7a77c36 */ /* 0x000fe20008000000 */
[----:B------:R-:W-:Y:S02]  /*d2b0*/  ISETP.LT.AND P2, PT, R169, UR15, !P0 ;  /* 0x0000000fa9007c0c */ /* 0x000fe4000c741270 */
[----:B------:R-:W-:Y:S02]  /*d2c0*/  ISETP.LT.AND P4, PT, R166, UR15, !P0 ;  /* 0x0000000fa6007c0c */ /* 0x000fe4000c781270 */
[----:B----4-:R-:W-:Y:S02]  /*d2d0*/  PRMT R145, R168, 0x7632, R145 ;  /* 0x00007632a8917816 */ /* 0x010fe40000000091 */
[----:B------:R-:W-:-:S02]  /*d2e0*/  PRMT R166, R6, 0x7610, R166 ;  /* 0x0000761006a67816 */ /* 0x000fc400000000a6 */
[C---:B------:R-:W-:Y:S01]  /*d2f0*/  LOP3.LUT R6, R2.reuse, 0x8, RZ, 0xfc, !PT ;  /* 0x0000000802067812 */ /* 0x040fe200078efcff */
[----:B------:R-:W-:Y:S01]  /*d300*/  @P5 STG.E.U16 desc[UR22][R146.64], R145 ;  /* 0x0000009192005986 */ /* 0x000fe2000c101516 */
[----:B------:R-:W-:Y:S02]  /*d310*/  ISETP.LT.AND P5, PT, R7, UR15, !P0 ;  /* 0x0000000f07007c0c */ /* 0x000fe4000c7a1270 */
[----:B------:R-:W-:Y:S01]  /*d320*/  LOP3.LUT R7, R2, 0x7, RZ, 0xfc, !PT ;  /* 0x0000000702077812 */ /* 0x000fe200078efcff */
[----:B------:R-:W-:Y:S03]  /*d330*/  @P6 STG.E.U16 desc[UR22][R148.64], R166 ;  /* 0x000000a694006986 */ /* 0x000fe6000c101516 */
[----:B------:R-:W-:Y:S01]  /*d340*/  ISETP.LT.AND P6, PT, R7, UR15, !P0 ;  /* 0x0000000f07007c0c */ /* 0x000fe2000c7c1270 */
[----:B------:R4:W-:Y:S01]  /*d350*/  @P3 STG.E.U16 desc[UR22][R150.64], R9 ;  /* 0x0000000996003986 */ /* 0x0009e2000c101516 */
[----:B------:R-:W-:-:S02]  /*d360*/  ISETP.LT.AND P3, PT, R6, UR15, !P0 ;  /* 0x0000000f06007c0c */ /* 0x000fc4000c761270 */
[----:B------:R-:W-:Y:S01]  /*d370*/  LOP3.LUT R6, R2, 0x9, RZ, 0xfc, !PT ;  /* 0x0000000902067812 */ /* 0x000fe200078efcff */
[----:B------:R5:W-:Y:S01]  /*d380*/  @P2 STG.E.U16 desc[UR22][R152.64], R8 ;  /* 0x0000000898002986 */ /* 0x000be2000c101516 */
[----:B------:R-:W-:Y:S02]  /*d390*/  PRMT R7, R8, 0x7632, R7 ;  /* 0x0000763208077816 */ /* 0x000fe40000000007 */
[----:B------:R-:W-:Y:S02]  /*d3a0*/  ISETP.LT.AND P2, PT, R6, UR15, !P0 ;  /* 0x0000000f06007c0c */ /* 0x000fe4000c741270 */
[----:B------:R-:W-:Y:S01]  /*d3b0*/  LOP3.LUT R6, R2, 0xa, RZ, 0xfc, !PT ;  /* 0x0000000a02067812 */ /* 0x000fe200078efcff */
[----:B------:R0:W-:Y:S01]  /*d3c0*/  @P4 STG.E.U16 desc[UR22][R154.64], R7 ;  /* 0x000000079a004986 */ /* 0x0001e2000c101516 */
[----:B----4-:R-:W-:Y:S02]  /*d3d0*/  PRMT R9, R16, 0x7632, R9 ;  /* 0x0000763210097816 */ /* 0x010fe40000000009 */
[----:B------:R-:W-:Y:S01]  /*d3e0*/  ISETP.LT.AND P4, PT, R6, UR15, !P0 ;  /* 0x0000000f06007c0c */ /* 0x000fe2000c781270 */
[----:B------:R4:W-:Y:S01]  /*d3f0*/  @P5 STG.E.U16 desc[UR22][R156.64], R10 ;  /* 0x0000000a9c005986 */ /* 0x0009e2000c101516 */
[----:B------:R-:W-:-:S02]  /*d400*/  LOP3.LUT R6, R2, 0xb, RZ, 0xfc, !PT ;  /* 0x0000000b02067812 */ /* 0x000fc400078efcff */
[----:B-----5:R-:W-:Y:S02]  /*d410*/  PRMT R8, R10, 0x7632, R8 ;  /* 0x000076320a087816 */ /* 0x020fe40000000008 */
[----:B------:R-:W-:Y:S02]  /*d420*/  ISETP.LT.AND P5, PT, R6, UR15, !P0 ;  /* 0x0000000f06007c0c */ /* 0x000fe4000c7a1270 */
[----:B------:R-:W-:Y:S01]  /*d430*/  LOP3.LUT R6, R2, 0xc, RZ, 0xfc, !PT ;  /* 0x0000000c02067812 */ /* 0x000fe200078efcff */
[----:B------:R5:W-:Y:S01]  /*d440*/  @P6 STG.E.U16 desc[UR22][R158.64], R8 ;  /* 0x000000089e006986 */ /* 0x000be2000c101516 */
[----:B0-----:R-:W-:Y:S02]  /*d450*/  PRMT R7, R12, 0x7632, R7 ;  /* 0x000076320c077816 */ /* 0x001fe40000000007 */
[----:B------:R-:W-:Y:S01]  /*d460*/  ISETP.LT.AND P6, PT, R6, UR15, !P0 ;  /* 0x0000000f06007c0c */ /* 0x000fe2000c7c1270 */
[----:B------:R0:W-:Y:S01]  /*d470*/  @P3 STG.E.U16 desc[UR22][R160.64], R12 ;  /* 0x0000000ca0003986 */ /* 0x0001e2000c101516 */
[----:B------:R-:W-:Y:S01]  /*d480*/  LOP3.LUT R6, R2, 0xd, RZ, 0xfc, !PT ;  /* 0x0000000d02067812 */ /* 0x000fe200078efcff */
[----:B----4-:R-:W-:-:S02]  /*d490*/  VIADD R10, R167, UR4 ;  /* 0x00000004a70a7c36 */ /* 0x010fc40008000000 */
[----:B------:R4:W-:Y:S01]  /*d4a0*/  @P2 STG.E.U16 desc[UR22][R162.64], R7 ;  /* 0x00000007a2002986 */ /* 0x0009e2000c101516 */
[----:B------:R-:W-:Y:S02]  /*d4b0*/  ISETP.LT.AND P3, PT, R6, UR15, !P0 ;  /* 0x0000000f06007c0c */ /* 0x000fe4000c761270 */
[----:B------:R-:W-:Y:S01]  /*d4c0*/  LOP3.LUT R6, R2, 0xe, RZ, 0xfc, !PT ;  /* 0x0000000e02067812 */ /* 0x000fe200078efcff */
[----:B------:R-:W-:Y:S01]  /*d4d0*/  @P4 STG.E.U16 desc[UR22][R164.64], R14 ;  /* 0x0000000ea4004986 */ /* 0x000fe2000c101516 */
[----:B-----5:R-:W-:Y:S02]  /*d4e0*/  PRMT R8, R14, 0x7632, R8 ;  /* 0x000076320e087816 */ /* 0x020fe40000000008 */
[----:B------:R-:W-:Y:S02]  /*d4f0*/  ISETP.LT.AND P2, PT, R6, UR15, !P0 ;  /* 0x0000000f06007c0c */ /* 0x000fe4000c741270 */
[C---:B------:R-:W-:Y:S01]  /*d500*/  LOP3.LUT R6, R2.reuse, 0xf, RZ, 0xfc, !PT ;  /* 0x0000000f02067812 */ /* 0x040fe200078efcff */
[----:B------:R5:W-:Y:S01]  /*d510*/  @P5 STG.E.U16 desc[UR22][R140.64], R8 ;  /* 0x000000088c005986 */ /* 0x000be2000c101516 */
[----:B0-----:R-:W-:-:S02]  /*d520*/  LOP3.LUT R12, R2, 0x1b, RZ, 0xfc, !PT ;  /* 0x0000001b020c7812 */ /* 0x001fc400078efcff */
[----:B------:R-:W-:Y:S01]  /*d530*/  ISETP.LT.AND P4, PT, R6, UR15, !P0 ;  /* 0x0000000f06007c0c */ /* 0x000fe2000c781270 */
[----:B------:R-:W-:Y:S01]  /*d540*/  @P6 STG.E.U16 desc[UR22][R142.64], R16 ;  /* 0x000000108e006986 */ /* 0x000fe2000c101516 */
[C---:B------:R-:W-:Y:S02]  /*d550*/  LOP3.LUT R6, R2.reuse, 0x10, RZ, 0xfc, !PT ;  /* 0x0000001002067812 */ /* 0x040fe400078efcff */
[----:B----4-:R-:W-:Y:S01]  /*d560*/  LOP3.LUT R7, R2, 0x12, RZ, 0xfc, !PT ;  /* 0x0000001202077812 */ /* 0x010fe200078efcff */
[----:B------:R0:W-:Y:S01]  /*d570*/  @P3 STG.E.U16 desc[UR22][R138.64], R9 ;  /* 0x000000098a003986 */ /* 0x0001e2000c101516 */
[----:B------:R-:W-:Y:S02]  /*d580*/  ISETP.LT.AND P5, PT, R6, UR15, !P0 ;  /* 0x0000000f06007c0c */ /* 0x000fe4000c7a1270 */
[----:B------:R-:W-:Y:S01]  /*d590*/  LOP3.LUT R6, R2, 0x11, RZ, 0xfc, !PT ;  /* 0x0000001102067812 */ /* 0x000fe200078efcff */
[----:B------:R-:W-:Y:S01]  /*d5a0*/  @P2 STG.E.U16 desc[UR22][R136.64], R18 ;  /* 0x0000001288002986 */ /* 0x000fe2000c101516 */
[----:B-1----:R-:W-:Y:S01]  /*d5b0*/  ISETP.LT.AND P3, PT, R7, UR5, !P0 ;  /* 0x0000000507007c0c */ /* 0x002fe2000c761270 */
[----:B------:R-:W1:Y:S01]  /*d5c0*/  LDCU UR5, c[0x0][0x39c] ;  /* 0x00007380ff0577ac */ /* 0x000e620008000800 */
[----:B------:R-:W-:-:S02]  /*d5d0*/  ISETP.LT.AND P6, PT, R6, UR15, !P0 ;  /* 0x0000000f06007c0c */ /* 0x000fc4000c7c1270 */
[----:B------:R-:W-:Y:S02]  /*d5e0*/  LOP3.LUT R6, R2, 0x13, RZ, 0xfc, !PT ;  /* 0x0000001302067812 */ /* 0x000fe400078efcff */
[----:B------:R-:W-:Y:S02]  /*d5f0*/  PRMT R7, R18, 0x7632, R7 ;  /* 0x0000763212077816 */ /* 0x000fe40000000007 */
[----:B------:R-:W-:Y:S01]  /*d600*/  ISETP.LT.AND P2, PT, R6, UR6, !P0 ;  /* 0x0000000606007c0c */ /* 0x000fe2000c741270 */
[----:B------:R-:W4:Y:S01]  /*d610*/  LDCU UR6, c[0x0][0x39c] ;  /* 0x00007380ff0677ac */ /* 0x000f220008000800 */
[C---:B------:R-:W-:Y:S01]  /*d620*/  LOP3.LUT R6, R2.reuse, 0x14, RZ, 0xfc, !PT ;  /* 0x0000001402067812 */ /* 0x040fe200078efcff */
[----:B------:R1:W-:Y:S01]  /*d630*/  @P4 STG.E.U16 desc[UR22][R134.64], R7 ;  /* 0x0000000786004986 */ /* 0x0003e2000c101516 */
[----:B-----5:R-:W-:Y:S02]  /*d640*/  LOP3.LUT R8, R2, 0x15, RZ, 0xfc, !PT ;  /* 0x0000001502087812 */ /* 0x020fe400078efcff */
[----:B--2---:R-:W-:Y:S01]  /*d650*/  ISETP.LT.AND P4, PT, R6, UR7, !P0 ;  /* 0x0000000706007c0c */ /* 0x004fe2000c781270 */
[----:B------:R-:W-:Y:S01]  /*d660*/  @P5 STG.E.U16 desc[UR22][R132.64], R20 ;  /* 0x0000001484005986 */ /* 0x000fe2000c101516 */
[----:B------:R-:W-:Y:S01]  /*d670*/  LEA R6, P5, R167, R0, 0x1 ;  /* 0x00000000a7067211 */ /* 0x000fe200078a08ff */
[----:B------:R-:W2:Y:S01]  /*d680*/  LDCU UR7, c[0x0][0x39c] ;  /* 0x00007380ff0777ac */ /* 0x000ea20008000800 */
[----:B0-----:R-:W-:-:S02]  /*d690*/  PRMT R9, R20, 0x7632, R9 ;  /* 0x0000763214097816 */ /* 0x001fc40000000009 */
[----:B-1----:R-:W-:-:S03]  /*d6a0*/  LEA.HI.X.SX32 R7, R167, R3, 0x1, P5 ;  /* 0x00000003a7077211 */ /* 0x002fc600028f0eff */
[----:B------:R0:W-:Y:S01]  /*d6b0*/  @P6 STG.E.U16 desc[UR22][R4.64], R9 ;  /* 0x0000000904006986 */ /* 0x0001e2000c101516 */
[----:B------:R-:W-:Y:S01]  /*d6c0*/  ISETP.LT.AND P5, PT, R8, UR5, !P0 ;  /* 0x0000000508007c0c */ /* 0x000fe2000c7a1270 */
[----:B------:R-:W1:Y:S01]  /*d6d0*/  LDCU UR5, c[0x0][0x39c] ;  /* 0x00007380ff0577ac */ /* 0x000e620008000800 */
[-C--:B------:R-:W-:Y:S01]  /*d6e0*/  LEA R8, P6, R10, R0.reuse, 0x1 ;  /* 0x000000000a087211 */ /* 0x080fe200078c08ff */
[----:B------:R5:W-:Y:S01]  /*d6f0*/  @P3 STG.E.U16 desc[UR22][R6.64], R22 ;  /* 0x0000001606003986 */ /* 0x000be2000c101516 */
[----:B0-----:R-:W-:Y:S02]  /*d700*/  LOP3.LUT R4, R2, 0x16, RZ, 0xfc, !PT ;  /* 0x0000001602047812 */ /* 0x001fe400078efcff */
[C---:B------:R-:W-:Y:S01]  /*d710*/  LEA.HI.X.SX32 R9, R10.reuse, R3, 0x1, P6 ;  /* 0x000000030a097211 */ /* 0x040fe200030f0eff */
[----:B------:R-:W-:Y:S01]  /*d720*/  VIADD R10, R10, UR4 ;  /* 0x000000040a0a7c36 */ /* 0x000fe20008000000 */
[----:B------:R-:W-:Y:S02]  /*d730*/  PRMT R5, R22, 0x7632, R5 ;  /* 0x0000763216057816 */ /* 0x000fe40000000005 */
[----:B----4-:R-:W-:Y:S01]  /*d740*/  ISETP.LT.AND P6, PT, R4, UR6, !P0 ;  /* 0x0000000604007c0c */ /* 0x010fe2000c7c1270 */
[----:B------:R-:W0:Y:S01]  /*d750*/  LDCU UR6, c[0x0][0x39c] ;  /* 0x00007380ff0677ac */ /* 0x000e220008000800 */
[----:B-----5:R-:W-:Y:S01]  /*d760*/  LOP3.LUT R6, R2, 0x17, RZ, 0xfc, !PT ;  /* 0x0000001702067812 */ /* 0x020fe200078efcff */
[----:B------:R4:W-:Y:S01]  /*d770*/  @P2 STG.E.U16 desc[UR22][R8.64], R5 ;  /* 0x0000000508002986 */ /* 0x0009e2000c101516 */
[C---:B------:R-:W-:Y:S01]  /*d780*/  LEA R4, P2, R10.reuse, R0, 0x1 ;  /* 0x000000000a047211 */ /* 0x040fe200078408ff */
[----:B------:R-:W-:Y:S01]  /*d790*/  VIADD R11, R10, UR4 ;  /* 0x000000040a0b7c36 */ /* 0x000fe20008000000 */
[----:B-1----:R-:W-:Y:S01]  /*d7a0*/  ISETP.LT.AND P3, PT, R6, UR5, !P0 ;  /* 0x0000000506007c0c */ /* 0x002fe2000c761270 */
[----:B------:R-:W1:Y:S01]  /*d7b0*/  LDCU UR5, c[0x0][0x39c] ;  /* 0x00007380ff0577ac */ /* 0x000e620008000800 */
[----:B------:R-:W-:-:S02]  /*d7c0*/  LOP3.LUT R7, R2, 0x18, RZ, 0xfc, !PT ;  /* 0x0000001802077812 */ /* 0x000fc400078efcff */
[-C--:B----4-:R-:W-:Y:S02]  /*d7d0*/  LEA.HI.X.SX32 R5, R10, R3.reuse, 0x1, P2 ;  /* 0x000000030a057211 */ /* 0x090fe400010f0eff */
[----:B------:R-:W-:Y:S02]  /*d7e0*/  LEA R6, P2, R11, R0, 0x1 ;  /* 0x000000000b067211 */ /* 0x000fe400078408ff */
[----:B------:R-:W-:Y:S01]  /*d7f0*/  LOP3.LUT R8, R2, 0x19, RZ, 0xfc, !PT ;  /* 0x0000001902087812 */ /* 0x000fe200078efcff */
[----:B------:R4:W-:Y:S01]  /*d800*/  @P4 STG.E.U16 desc[UR22][R4.64], R24 ;  /* 0x0000001804004986 */ /* 0x0009e2000c101516 */
[----:B--2---:R-:W-:Y:S01]  /*d810*/  ISETP.LT.AND P4, PT, R7, UR7, !P0 ;  /* 0x0000000707007c0c */ /* 0x004fe2000c781270 */
[----:B------:R-:W2:Y:S01]  /*d820*/  LDCU UR7, c[0x0][0x39c] ;  /* 0x00007380ff0777ac */ /* 0x000ea20008000800 */
[C---:B------:R-:W-:Y:S01]  /*d830*/  LEA.HI.X.SX32 R7, R11.reuse, R3, 0x1, P2 ;  /* 0x000000030b077211 */ /* 0x040fe200010f0eff */
[----:B------:R-:W-:Y:S01]  /*d840*/  VIADD R11, R11, UR4 ;  /* 0x000000040b0b7c36 */ /* 0x000fe20008000000 */
[----:B0-----:R-:W-:Y:S01]  /*d850*/  ISETP.LT.AND P2, PT, R8, UR6, !P0 ;  /* 0x0000000608007c0c */ /* 0x001fe2000c741270 */
[----:B------:R-:W0:Y:S02]  /*d860*/  LDCU UR6, c[0x0][0x39c] ;  /* 0x00007380ff0677ac */ /* 0x000e240008000800 */
[----:B------:R-:W-:Y:S01]  /*d870*/  VIADD R10, R11, UR4 ;  /* 0x000000040b0a7c36 */ /* 0x000fe20008000000 */
[----:B----4-:R-:W-:-:S05]  /*d880*/  PRMT R5, R24, 0x7632, R5 ;  /* 0x0000763218057816 */ /* 0x010fca0000000005 */
[----:B------:R4:W-:Y:S01]  /*d890*/  @P5 STG.E.U16 desc[UR22][R6.64], R5 ;  /* 0x0000000506005986 */ /* 0x0009e2000c101516 */
[----:B------:R-:W-:-:S04]  /*d8a0*/  LEA R8, P5, R11, R0, 0x1 ;  /* 0x000000000b087211 */ /* 0x000fc800078a08ff */
[-C--:B------:R-:W-:Y:S02]  /*d8b0*/  LEA.HI.X.SX32 R9, R11, R3.reuse, 0x1, P5 ;  /* 0x000000030b097211 */ /* 0x080fe400028f0eff */
[-C--:B------:R-:W-:Y:S02]  /*d8c0*/  LEA R4, P5, R10, R0.reuse, 0x1 ;  /* 0x000000000a047211 */ /* 0x080fe400078a08ff */
[----:B------:R-:W-:Y:S01]  /*d8d0*/  LOP3.LUT R11, R2, 0x1a, RZ, 0xfc, !PT ;  /* 0x0000001a020b7812 */ /* 0x000fe200078efcff */
[----:B------:R5:W-:Y:S01]  /*d8e0*/  @P6 STG.E.U16 desc[UR22][R8.64], R26 ;  /* 0x0000001a08006986 */ /* 0x000be2000c101516 */
[----:B----4-:R-:W-:Y:S02]  /*d8f0*/  PRMT R7, R26, 0x7632, R7 ;  /* 0x000076321a077816 */ /* 0x010fe40000000007 */
[C---:B------:R-:W-:Y:S01]  /*d900*/  LEA.HI.X.SX32 R5, R10.reuse, R3, 0x1, P5 ;  /* 0x000000030a057211 */ /* 0x040fe200028f0eff */
[----:B------:R-:W-:Y:S01]  /*d910*/  VIADD R10, R10, UR4 ;  /* 0x000000040a0a7c36 */ /* 0x000fe20008000000 */
[----:B-1----:R-:W-:Y:S01]  /*d920*/  ISETP.LT.AND P5, PT, R11, UR5, !P0 ;  /* 0x000000050b007c0c */ /* 0x002fe2000c7a1270 */
[----:B------:R-:W1:Y:S02]  /*d930*/  LDCU UR5, c[0x0][0x39c] ;  /* 0x00007380ff0577ac */ /* 0x000e640008000800 */
[----:B------:R4:W-:Y:S01]  /*d940*/  @P3 STG.E.U16 desc[UR22][R4.64], R7 ;  /* 0x0000000704003986 */ /* 0x0009e2000c101516 */
[C---:B------:R-:W-:Y:S01]  /*d950*/  LEA R6, P3, R10.reuse, R0, 0x1 ;  /* 0x000000000a067211 */ /* 0x040fe200078608ff */
[----:B------:R-:W-:Y:S01]  /*d960*/  VIADD R11, R10, UR4 ;  /* 0x000000040a0b7c36 */ /* 0x000fe20008000000 */
[----:B-----5:R-:W-:-:S04]  /*d970*/  LOP3.LUT R9, R2, 0x1c, RZ, 0xfc, !PT ;  /* 0x0000001c02097812 */ /* 0x020fc800078efcff */
[----:B------:R-:W-:Y:S02]  /*d980*/  LEA R8, P6, R11, R0, 0x1 ;  /* 0x000000000b087211 */ /* 0x000fe400078c08ff */
[-C--:B----4-:R-:W-:Y:S02]  /*d990*/  LEA.HI.X.SX32 R7, R10, R3.reuse, 0x1, P3 ;  /* 0x000000030a077211 */ /* 0x090fe400018f0eff */
[----:B0-----:R-:W-:Y:S01]  /*d9a0*/  ISETP.LT.AND P3, PT, R12, UR6, !P0 ;  /* 0x000000060c007c0c */ /* 0x001fe2000c761270 */
[----:B------:R-:W0:Y:S01]  /*d9b0*/  LDCU UR6, c[0x0][0x39c] ;  /* 0x00007380ff0677ac */ /* 0x000e220008000800 */
[C---:B------:R-:W-:Y:S01]  /*d9c0*/  LOP3.LUT R5, R2.reuse, 0x1d, RZ, 0xfc, !PT ;  /* 0x0000001d02057812 */ /* 0x040fe200078efcff */
[----:B------:R4:W-:Y:S01]  /*d9d0*/  @P4 STG.E.U16 desc[UR22][R6.64], R28 ;  /* 0x0000001c06004986 */ /* 0x0009e2000c101516 */
[----:B--2---:R-:W-:Y:S01]  /*d9e0*/  ISETP.LT.AND P4, PT, R9, UR7, !P0 ;  /* 0x0000000709007c0c */ /* 0x004fe2000c781270 */
[----:B------:R-:W2:Y:S01]  /*d9f0*/  LDCU UR7, c[0x0][0x39c] ;  /* 0x00007380ff0777ac */ /* 0x000ea20008000800 */
[C---:B------:R-:W-:Y:S01]  /*da00*/  LEA.HI.X.SX32 R9, R11.reuse, R3, 0x1, P6 ;  /* 0x000000030b097211 */ /* 0x040fe200030f0eff */
[----:B------:R-:W-:Y:S01]  /*da10*/  VIADD R11, R11, UR4 ;  /* 0x000000040b0b7c36 */ /* 0x000fe20008000000 */
[----:B------:R-:W-:-:S03]  /*da20*/  LOP3.LUT R12, R2, 0x1f, RZ, 0xfc, !PT ;  /* 0x0000001f020c7812 */ /* 0x000fc600078efcff */
[C---:B------:R-:W-:Y:S01]  /*da30*/  VIADD R10, R11.reuse, UR4 ;  /* 0x000000040b0a7c36 */ /* 0x040fe20008000000 */
[----:B------:R-:W-:Y:S02]  /*da40*/  LEA R4, P6, R11, R0, 0x1 ;  /* 0x000000000b047211 */ /* 0x000fe400078c08ff */
[----:B----4-:R-:W-:-:S05]  /*da50*/  PRMT R7, R28, 0x7632, R7 ;  /* 0x000076321c077816 */ /* 0x010fca0000000007 */
[----:B------:R4:W-:Y:S01]  /*da60*/  @P2 STG.E.U16 desc[UR22][R8.64], R7 ;  /* 0x0000000708002986 */ /* 0x0009e2000c101516 */
[----:B-1----:R-:W-:Y:S01]  /*da70*/  ISETP.LT.AND P2, PT, R5, UR5, !P0 ;  /* 0x0000000505007c0c */ /* 0x002fe2000c741270 */
[----:B------:R-:W1:Y:S01]  /*da80*/  LDCU UR5, c[0x0][0x39c] ;  /* 0x00007380ff0577ac */ /* 0x000e620008000800 */
[-C--:B------:R-:W-:Y:S02]  /*da90*/  LEA.HI.X.SX32 R5, R11, R3.reuse, 0x1, P6 ;  /* 0x000000030b057211 */ /* 0x080fe400030f0eff */
[----:B------:R-:W-:Y:S02]  /*daa0*/  LEA R6, P6, R10, R0, 0x1 ;  /* 0x000000000a067211 */ /* 0x000fe400078c08ff */
[----:B------:R-:W-:Y:S01]  /*dab0*/  LOP3.LUT R11, R2, 0x1e, RZ, 0xfc, !PT ;  /* 0x0000001e020b7812 */ /* 0x000fe200078efcff */
[----:B------:R5:W-:Y:S03]  /*dac0*/  @P5 STG.E.U16 desc[UR22][R4.64], R30 ;  /* 0x0000001e04005986 */ /* 0x000be6000c101516 */
[----:B0-----:R-:W-:Y:S01]  /*dad0*/  ISETP.LT.AND P5, PT, R11, UR6, !P0 ;  /* 0x000000060b007c0c */ /* 0x001fe2000c7a1270 */
[----:B------:R-:W0:Y:S01]  /*dae0*/  LDCU UR6, c[0x0][0x39c] ;  /* 0x00007380ff0677ac */ /* 0x000e220008000800 */
[C---:B----4-:R-:W-:Y:S01]  /*daf0*/  LEA.HI.X.SX32 R7, R10.reuse, R3, 0x1, P6 ;  /* 0x000000030a077211 */ /* 0x050fe200030f0eff */
[----:B------:R-:W-:-:S04]  /*db00*/  VIADD R10, R10, UR4 ;  /* 0x000000040a0a7c36 */ /* 0x000fc80008000000 */
[----:B------:R-:W-:Y:S01]  /*db10*/  VIADD R11, R10, UR4 ;  /* 0x000000040a0b7c36 */ /* 0x000fe20008000000 */
[----:B-----5:R-:W-:-:S04]  /*db20*/  PRMT R5, R30, 0x7632, R5 ;  /* 0x000076321e057816 */ /* 0x020fc80000000005 */
[-C--:B------:R-:W-:Y:S01]  /*db30*/  LEA R4, P6, R11, R0.reuse, 0x1 ;  /* 0x000000000b047211 */ /* 0x080fe200078c08ff */
[----:B------:R4:W-:Y:S01]  /*db40*/  @P3 STG.E.U16 desc[UR22][R6.64], R5 ;  /* 0x0000000506003986 */ /* 0x0009e2000c101516 */
[----:B------:R-:W-:-:S04]  /*db50*/  LEA R8, P3, R10, R0, 0x1 ;  /* 0x000000000a087211 */ /* 0x000fc800078608ff */
[-C--:B------:R-:W-:Y:S02]  /*db60*/  LEA.HI.X.SX32 R9, R10, R3.reuse, 0x1, P3 ;  /* 0x000000030a097211 */ /* 0x080fe400018f0eff */
[----:B-1----:R-:W-:Y:S01]  /*db70*/  ISETP.LT.AND P3, PT, R12, UR5, !P0 ;  /* 0x000000050c007c0c */ /* 0x002fe2000c761270 */
[----:B------:R-:W1:Y:S01]  /*db80*/  LDCU UR5, c[0x0][0x39c] ;  /* 0x00007380ff0577ac */ /* 0x000e620008000800 */
[C---:B------:R-:W-:Y:S01]  /*db90*/  LOP3.LUT R12, R2.reuse, 0x25, RZ, 0xfc, !PT ;  /* 0x00000025020c7812 */ /* 0x040fe200078efcff */
[----:B------:R5:W-:Y:S01]  /*dba0*/  @P4 STG.E.U16 desc[UR22][R8.64], R32 ;  /* 0x0000002008004986 */ /* 0x000be2000c101516 */
[----:B----4-:R-:W-:Y:S02]  /*dbb0*/  LOP3.LUT R6, R2, 0x20, RZ, 0xfc, !PT ;  /* 0x0000002002067812 */ /* 0x010fe400078efcff */
[C---:B------:R-:W-:Y:S01]  /*dbc0*/  LEA.HI.X.SX32 R5, R11.reuse, R3, 0x1, P6 ;  /* 0x000000030b057211 */ /* 0x040fe200030f0eff */
[----:B------:R-:W-:Y:S01]  /*dbd0*/  VIADD R11, R11, UR4 ;  /* 0x000000040b0b7c36 */ /* 0x000fe20008000000 */
[----:B------:R-:W-:-:S02]  /*dbe0*/  PRMT R7, R32, 0x7632, R7 ;  /* 0x0000763220077816 */ /* 0x000fc40000000007 */
[----:B0-----:R-:W-:Y:S01]  /*dbf0*/  ISETP.LT.AND P6, PT, R6, UR6, !P0 ;  /* 0x0000000606007c0c */ /* 0x001fe2000c7c1270 */
[----:B------:R-:W0:Y:S01]  /*dc00*/  LDCU UR6, c[0x0][0x39c] ;  /* 0x00007380ff0677ac */ /* 0x000e220008000800 */
[C---:B------:R-:W-:Y:S01]  /*dc10*/  VIADD R10, R11.reuse, UR4 ;  /* 0x000000040b0a7c36 */ /* 0x040fe20008000000 */
[----:B------:R4:W-:Y:S01]  /*dc20*/  @P2 STG.E.U16 desc[UR22][R4.64], R7 ;  /* 0x0000000704002986 */ /* 0x0009e2000c101516 */
[C---:B------:R-:W-:Y:S02]  /*dc30*/  LEA R6, P2, R11.reuse, R0, 0x1 ;  /* 0x000000000b067211 */ /* 0x040fe400078408ff */
[C---:B-----5:R-:W-:Y:S02]  /*dc40*/  LOP3.LUT R8, R2.reuse, 0x21, RZ, 0xfc, !PT ;  /* 0x0000002102087812 */ /* 0x060fe400078efcff */
[----:B------:R-:W-:Y:S02]  /*dc50*/  LOP3.LUT R9, R2, 0x22, RZ, 0xfc, !PT ;  /* 0x0000002202097812 */ /* 0x000fe400078efcff */
[----:B-1----:R-:W-:Y:S01]  /*dc60*/  ISETP.LT.AND P4, PT, R8, UR5, !P0 ;  /* 0x0000000508007c0c */ /* 0x002fe2000c781270 */
[----:B------:R-:W1:Y:S01]  /*dc70*/  LDCU UR5, c[0x0][0x39c] ;  /* 0x00007380ff0577ac */ /* 0x000e620008000800 */
[----:B----4-:R-:W-:-:S02]  /*dc80*/  LEA.HI.X.SX32 R7, R11, R3, 0x1, P2 ;  /* 0x000000030b077211 */ /* 0x010fc400010f0eff */
[----:B------:R-:W-:Y:S02]  /*dc90*/  LEA R8, P2, R10, R0, 0x1 ;  /* 0x000000000a087211 */ /* 0x000fe400078408ff */
[----:B------:R-:W-:Y:S01]  /*dca0*/  PRMT R5, R34, 0x7632, R5 ;  /* 0x0000763222057816 */ /* 0x000fe20000000005 */
[----:B------:R-:W-:Y:S01]  /*dcb0*/  @P5 STG.E.U16 desc[UR22][R6.64], R34 ;  /* 0x0000002206005986 */ /* 0x000fe2000c101516 */
[----:B--2---:R-:W-:Y:S01]  /*dcc0*/  ISETP.LT.AND P5, PT, R9, UR7, !P0 ;  /* 0x0000000709007c0c */ /* 0x004fe2000c7a1270 */
[----:B------:R-:W2:Y:S01]  /*dcd0*/  LDCU UR7, c[0x0][0x39c] ;  /* 0x00007380ff0777ac */ /* 0x000ea20008000800 */
[C---:B------:R-:W-:Y:S01]  /*dce0*/  LEA.HI.X.SX32 R9, R10.reuse, R3, 0x1, P2 ;  /* 0x000000030a097211 */ /* 0x040fe200010f0eff */
[----:B------:R-:W-:Y:S01]  /*dcf0*/  VIADD R10, R10, UR4 ;  /* 0x000000040a0a7c36 */ /* 0x000fe20008000000 */
[----:B------:R-:W-:-:S03]  /*dd00*/  LOP3.LUT R4, R2, 0x23, RZ, 0xfc, !PT ;  /* 0x0000002302047812 */ /* 0x000fc600078efcff */
[----:B------:R4:W-:Y:S01]  /*dd10*/  @P3 STG.E.U16 desc[UR22][R8.64], R5 ;  /* 0x0000000508003986 */ /* 0x0009e2000c101516 */
[----:B0-----:R-:W-:Y:S01]  /*dd20*/  ISETP.LT.AND P2, PT, R4, UR6, !P0 ;  /* 0x0000000604007c0c */ /* 0x001fe2000c741270 */
[C---:B------:R-:W-:Y:S01]  /*dd30*/  VIADD R11, R10.reuse, UR4 ;  /* 0x000000040a0b7c36 */ /* 0x040fe20008000000 */
[CC--:B------:R-:W-:Y:S01]  /*dd40*/  LEA R4, P3, R10.reuse, R0.reuse, 0x1 ;  /* 0x000000000a047211 */ /* 0x0c0fe200078608ff */
[----:B------:R-:W0:Y:S03]  /*dd50*/  LDCU UR6, c[0x0][0x39c] ;  /* 0x00007380ff0677ac */ /* 0x000e260008000800 */
[-C--:B----4-:R-:W-:Y:S02]  /*dd60*/  LEA.HI.X.SX32 R5, R10, R3.reuse, 0x1, P3 ;  /* 0x000000030a057211 */ /* 0x090fe400018f0eff */
[C---:B------:R-:W-:Y:S02]  /*dd70*/  LEA R6, P3, R11.reuse, R0, 0x1 ;  /* 0x000000000b067211 */ /* 0x040fe400078608ff */
[----:B------:R-:W-:Y:S01]  /*dd80*/  PRMT R9, R36, 0x7632, R9 ;  /* 0x0000763224097816 */ /* 0x000fe20000000009 */
[----:B------:R4:W-:Y:S01]  /*dd90*/  @P6 STG.E.U16 desc[UR22][R4.64], R36 ;  /* 0x0000002404006986 */ /* 0x0009e2000c101516 */
[C---:B------:R-:W-:Y:S01]  /*dda0*/  LEA.HI.X.SX32 R7, R11.reuse, R3, 0x1, P3 ;  /* 0x000000030b077211 */ /* 0x040fe200018f0eff */
[----:B------:R-:W-:Y:S01]  /*ddb0*/  VIADD R11, R11, UR4 ;  /* 0x000000040b0b7c36 */ /* 0x000fe20008000000 */
[----:B------:R-:W-:-:S03]  /*ddc0*/  LOP3.LUT R10, R2, 0x24, RZ, 0xfc, !PT ;  /* 0x00000024020a7812 */ /* 0x000fc600078efcff */
[----:B------:R5:W-:Y:S01]  /*ddd0*/  @P4 STG.E.U16 desc[UR22][R6.64], R9 ;  /* 0x0000000906004986 */ /* 0x000be2000c101516 */
[----:B-1----:R-:W-:Y:S01]  /*dde0*/  ISETP.LT.AND P3, PT, R10, UR5, !P0 ;  /* 0x000000050a007c0c */ /* 0x002fe2000c761270 */
[----:B------:R-:W1:Y:S01]  /*ddf0*/  LDCU UR5, c[0x0][0x39c] ;  /* 0x00007380ff0577ac */ /* 0x000e620008000800 */
[C---:B------:R-:W-:Y:S01]  /*de00*/  LEA R8, P4, R11.reuse, R0, 0x1 ;  /* 0x000000000b087211 */ /* 0x040fe200078808ff */
[----:B------:R-:W-:Y:S01]  /*de10*/  VIADD R10, R11, UR4 ;  /* 0x000000040b0a7c36 */ /* 0x000fe20008000000 */
[----:B----4-:R-:W-:-:S04]  /*de20*/  LOP3.LUT R5, R2, 0x26, RZ, 0xfc, !PT ;  /* 0x0000002602057812 */ /* 0x010fc800078efcff */
[----:B------:R-:W-:Y:S02]  /*de30*/  LEA R4, P6, R10, R0, 0x1 ;  /* 0x000000000a047211 */ /* 0x000fe400078c08ff */
[-C--:B-----5:R-:W-:Y:S02]  /*de40*/  LEA.HI.X.SX32 R9, R11, R3.reuse, 0x1, P4 ;  /* 0x000000030b097211 */ /* 0x0a0fe400020f0eff */
[----:B0-----:R-:W-:Y:S01]  /*de50*/  ISETP.LT.AND P4, PT, R12, UR6, !P0 ;  /* 0x000000060c007c0c */ /* 0x001fe2000c781270 */
[----:B------:R-:W0:Y:S01]  /*de60*/  LDCU UR6, c[0x0][0x39c] ;  /* 0x00007380ff0677ac */ /* 0x000e220008000800 */
[----:B------:R-:W-:Y:S01]  /*de70*/  LOP3.LUT R7, R2, 0x27, RZ, 0xfc, !PT ;  /* 0x0000002702077812 */ /* 0x000fe200078efcff */
        /* <DEDUP_REMOVED lines=13> */
[C---:B------:R-:W-:Y:S02]  /*df50*/  LEA R8, P6, R11.reuse, R0, 0x1 ;  /* 0x000000000b087211 */ /* 0x040fe400078c08ff */
[----:B------:R-:W-:Y:S01]  /*df60*/  LOP3.LUT R10, R2, 0x28, RZ, 0xfc, !PT ;  /* 0x00000028020a7812 */ /* 0x000fe200078efcff */
[----:B------:R5:W-:Y:S03]  /*df70*/  @P3 STG.E.U16 desc[UR22][R6.64], R40 ;  /* 0x0000002806003986 */ /* 0x000be6000c101516 */
[----:B0-----:R-:W-:Y:S01]  /*df80*/  ISETP.LT.AND P3, PT, R10, UR6, !P0 ;  /* 0x000000060a007c0c */ /* 0x001fe2000c761270 */
[----:B------:R-:W0:Y:S01]  /*df90*/  LDCU UR6, c[0x0][0x39c] ;  /* 0x00007380ff0677ac */ /* 0x000e220008000800 */
[C---:B----4-:R-:W-:Y:S01]  /*dfa0*/  LEA.HI.X.SX32 R9, R11.reuse, R3, 0x1, P6 ;  /* 0x000000030b097211 */ /* 0x050fe200030f0eff */
[----:B------:R-:W-:Y:S01]  /*dfb0*/  VIADD R11, R11, UR4 ;  /* 0x000000040b0b7c36 */ /* 0x000fe20008000000 */
[----:B------:R-:W-:-:S03]  /*dfc0*/  PRMT R5, R40, 0x7632, R5 ;  /* 0x0000763228057816 */ /* 0x000fc60000000005 */
[C---:B------:R-:W-:Y:S02]  /*dfd0*/  VIADD R10, R11.reuse, UR4 ;  /* 0x000000040b0a7c36 */ /* 0x040fe40008000000 */
[----:B------:R4:W-:Y:S01]  /*dfe0*/  @P4 STG.E.U16 desc[UR22][R8.64], R5 ;  /* 0x0000000508004986 */ /* 0x0009e2000c101516 */
[-C--:B------:R-:W-:Y:S02]  /*dff0*/  LEA R4, P4, R11, R0.reuse, 0x1 ;  /* 0x000000000b047211 */ /* 0x080fe400078808ff */
[----:B-----5:R-:W-:-:S04]  /*e000*/  LEA R6, P6, R10, R0, 0x1 ;  /* 0x000000000a067211 */ /* 0x020fc800078c08ff */
[CC--:B------:R-:W-:Y:S01]  /*e010*/  LEA.HI.X.SX32 R7, R10.reuse, R3.reuse, 0x1, P6 ;  /* 0x000000030a077211 */ /* 0x0c0fe200030f0eff */
[----:B------:R-:W-:Y:S01]  /*e020*/  VIADD R10, R10, UR4 ;  /* 0x000000040a0a7c36 */ /* 0x000fe20008000000 */
[----:B----4-:R-:W-:-:S03]  /*e030*/  LEA.HI.X.SX32 R5, R11, R3, 0x1, P4 ;  /* 0x000000030b057211 */ /* 0x010fc600020f0eff */
[----:B------:R-:W-:Y:S01]  /*e040*/  VIADD R11, R10, UR4 ;  /* 0x000000040a0b7c36 */ /* 0x000fe20008000000 */
[----:B-1----:R-:W-:Y:S01]  /*e050*/  ISETP.LT.AND P4, PT, R12, UR5, !P0 ;  /* 0x000000050c007c0c */ /* 0x002fe2000c781270 */
[----:B------:R-:W1:Y:S01]  /*e060*/  LDCU UR5, c[0x0][0x39c] ;  /* 0x00007380ff0577ac */ /* 0x000e620008000800 */
[----:B------:R-:W-:Y:S01]  /*e070*/  LOP3.LUT R8, R2, 0x2a, RZ, 0xfc, !PT ;  /* 0x0000002a02087812 */ /* 0x000fe200078efcff */
[----:B------:R4:W-:Y:S01]  /*e080*/  @P5 STG.E.U16 desc[UR22][R4.64], R42 ;  /* 0x0000002a04005986 */ /* 0x0009e2000c101516 */
[----:B------:R-:W-:Y:S02]  /*e090*/  PRMT R9, R42, 0x7632, R9 ;  /* 0x000076322a097816 */ /* 0x000fe40000000009 */
[----:B0-----:R-:W-:Y:S01]  /*e0a0*/  ISETP.LT.AND P6, PT, R8, UR6, !P0 ;  /* 0x0000000608007c0c */ /* 0x001fe2000c7c1270 */
[----:B------:R-:W0:Y:S01]  /*e0b0*/  LDCU UR6, c[0x0][0x39c] ;  /* 0x00007380ff0677ac */ /* 0x000e220008000800 */
[----:B------:R-:W-:Y:S01]  /*e0c0*/  LOP3.LUT R12, R2, 0x2f, RZ, 0xfc, !PT ;  /* 0x0000002f020c7812 */ /* 0x000fe200078efcff */
[----:B------:R5:W-:Y:S01]  /*e0d0*/  @P2 STG.E.U16 desc[UR22][R6.64], R9 ;  /* 0x0000000906002986 */ /* 0x000be2000c101516 */
[----:B------:R-:W-:-:S02]  /*e0e0*/  LEA R8, P2, R10, R0, 0x1 ;  /* 0x000000000a087211 */ /* 0x000fc400078408ff */
[C---:B----4-:R-:W-:Y:S02]  /*e0f0*/  LOP3.LUT R4, R2.reuse, 0x2b, RZ, 0xfc, !PT ;  /* 0x0000002b02047812 */ /* 0x050fe400078efcff */
[----:B------:R-:W-:Y:S02]  /*e100*/  LOP3.LUT R5, R2, 0x2c, RZ, 0xfc, !PT ;  /* 0x0000002c02057812 */ /* 0x000fe400078efcff */
[----:B-1----:R-:W-:Y:S01]  /*e110*/  ISETP.LT.AND P5, PT, R4, UR5, !P0 ;  /* 0x0000000504007c0c */ /* 0x002fe2000c7a1270 */
[----:B------:R-:W1:Y:S01]  /*e120*/  LDCU UR5, c[0x0][0x39c] ;  /* 0x00007380ff0577ac */ /* 0x000e620008000800 */
[-C--:B-----5:R-:W-:Y:S02]  /*e130*/  LEA.HI.X.SX32 R9, R10, R3.reuse, 0x1, P2 ;  /* 0x000000030a097211 */ /* 0x0a0fe400010f0eff */
        /* <DEDUP_REMOVED lines=14> */
[----:B------:R-:W-:Y:S02]  /*e220*/  LEA R8, P4, R10, R0, 0x1 ;  /* 0x000000000a087211 */ /* 0x000fe400078808ff */
        /* <DEDUP_REMOVED lines=44> */
[C---:B------:R-:W-:Y:S01]  /*e4f0*/  VIADD R10, R11.reuse, UR4 ;  /* 0x000000040b0a7c36 */ /* 0x040fe20008000000 */
        /* <DEDUP_REMOVED lines=29> */
[CC--:B------:R-:W-:Y:S02]  /*e6d0*/  LEA R4, P5, R11.reuse, R0.reuse, 0x1 ;  /* 0x000000000b047211 */ /* 0x0c0fe400078a08ff */
        /* <DEDUP_REMOVED lines=54> */
[----:B------:R-:W-:Y:S02]  /*ea40*/  LEA R6, P2, R10, R0, 0x1 ;  /* 0x000000000a067211 */ /* 0x000fe400078408ff */
        /* <DEDUP_REMOVED lines=377> */
[-C--:B-----5:R-:W-:Y:S02]  /*101e0*/  LEA.HI.X.SX32 R5, R11, R3.reuse, 0x1, P2 ;  /* 0x000000030b057211 */ /* 0x0a0fe400010f0eff */
[----:B-1----:R-:W-:Y:S01]  /*101f0*/  ISETP.LT.AND P2, PT, R6, UR5, !P0 ;  /* 0x0000000506007c0c */ /* 0x002fe2000c741270 */
[----:B------:R-:W1:Y:S01]  /*10200*/  LDCU UR5, c[0x0][0x39c] ;  /* 0x00007380ff0577ac */ /* 0x000e620008000800 */
[C---:B------:R-:W-:Y:S01]  /*10210*/  LEA R6, P3, R10.reuse, R0, 0x1 ;  /* 0x000000000a067211 */ /* 0x040fe200078608ff */
[----:B------:R4:W-:Y:S01]  /*10220*/  @P4 STG.E.U16 desc[UR22][R4.64], R114 ;  /* 0x0000007204004986 */ /* 0x0009e2000c101516 */
[----:B--2---:R-:W-:Y:S01]  /*10230*/  ISETP.LT.AND P4, PT, R7, UR7, !P0 ;  /* 0x0000000707007c0c */ /* 0x004fe2000c781270 */
[----:B------:R-:W2:Y:S01]  /*10240*/  LDCU UR7, c[0x0][0x39c] ;  /* 0x00007380ff0777ac */ /* 0x000ea20008000800 */
[C---:B------:R-:W-:Y:S01]  /*10250*/  LEA.HI.X.SX32 R7, R10.reuse, R3, 0x1, P3 ;  /* 0x000000030a077211 */ /* 0x040fe200018f0eff */
[----:B------:R-:W-:Y:S01]  /*10260*/  VIADD R10, R10, UR4 ;  /* 0x000000040a0a7c36 */ /* 0x000fe20008000000 */
[----:B------:R-:W-:-:S03]  /*10270*/  LOP3.LUT R8, R2, 0x73, RZ, 0xfc, !PT ;  /* 0x0000007302087812 */ /* 0x000fc600078efcff */
[----:B------:R-:W-:Y:S01]  /*10280*/  VIADD R11, R10, UR4 ;  /* 0x000000040a0b7c36 */ /* 0x000fe20008000000 */
[----:B0-----:R-:W-:Y:S01]  /*10290*/  ISETP.LT.AND P3, PT, R8, UR6, !P0 ;  /* 0x0000000608007c0c */ /* 0x001fe2000c761270 */
[----:B------:R-:W0:Y:S01]  /*102a0*/  LDCU UR6, c[0x0][0x39c] ;  /* 0x00007380ff0677ac */ /* 0x000e220008000800 */
        /* <DEDUP_REMOVED lines=16> */
[-C--:B------:R-:W-:Y:S02]  /*103b0*/  LEA R8, P6, R10, R0.reuse, 0x1 ;  /* 0x000000000a087211 */ /* 0x080fe400078c08ff */
[-C--:B----4-:R-:W-:Y:S02]  /*103c0*/  LEA.HI.X.SX32 R7, R11, R3.reuse, 0x1, P2 ;  /* 0x000000030b077211 */ /* 0x090fe400010f0eff */
[----:B------:R-:W-:Y:S02]  /*103d0*/  PRMT R5, R118, 0x7632, R5 ;  /* 0x0000763276057816 */ /* 0x000fe40000000005 */
[----:B------:R-:W-:Y:S01]  /*103e0*/  LOP3.LUT R4, R2, 0x77, RZ, 0xfc, !PT ;  /* 0x0000007702047812 */ /* 0x000fe200078efcff */
[----:B------:R-:W-:Y:S01]  /*103f0*/  @P4 STG.E.U16 desc[UR22][R6.64], R118 ;  /* 0x0000007606004986 */ /* 0x000fe2000c101516 */
[----:B--2---:R-:W-:Y:S01]  /*10400*/  ISETP.LT.AND P4, PT, R9, UR7, !P0 ;  /* 0x0000000709007c0c */ /* 0x004fe2000c781270 */
[----:B------:R-:W2:Y:S01]  /*10410*/  LDCU UR7, c[0x0][0x39c] ;  /* 0x00007380ff0777ac */ /* 0x000ea20008000800 */
[C---:B------:R-:W-:Y:S01]  /*10420*/  LEA.HI.X.SX32 R9, R10.reuse, R3, 0x1, P6 ;  /* 0x000000030a097211 */ /* 0x040fe200030f0eff */
[----:B------:R-:W-:Y:S01]  /*10430*/  VIADD R10, R10, UR4 ;  /* 0x000000040a0a7c36 */ /* 0x000fe20008000000 */
[----:B-1----:R-:W-:Y:S01]  /*10440*/  ISETP.LT.AND P6, PT, R4, UR5, !P0 ;  /* 0x0000000504007c0c */ /* 0x002fe2000c7c1270 */
[----:B------:R-:W1:Y:S01]  /*10450*/  LDCU UR5, c[0x0][0x39c] ;  /* 0x00007380ff0577ac */ /* 0x000e620008000800 */
[----:B0-----:R-:W-:Y:S01]  /*10460*/  ISETP.LT.AND P2, PT, R12, UR6, !P0 ;  /* 0x000000060c007c0c */ /* 0x001fe2000c741270 */
[----:B------:R0:W-:Y:S01]  /*10470*/  @P3 STG.E.U16 desc[UR22][R8.64], R5 ;  /* 0x0000000508003986 */ /* 0x0001e2000c101516 */
[C---:B------:R-:W-:Y:S01]  /*10480*/  LEA R4, P3, R10.reuse, R0, 0x1 ;  /* 0x000000000a047211 */ /* 0x040fe200078608ff */
[----:B------:R-:W-:Y:S01]  /*10490*/  VIADD R11, R10, UR4 ;  /* 0x000000040a0b7c36 */ /* 0x000fe20008000000 */
[----:B------:R-:W4:Y:S01]  /*104a0*/  LDCU UR6, c[0x0][0x39c] ;  /* 0x00007380ff0677ac */ /* 0x000f220008000800 */
[----:B------:R-:W-:-:S02]  /*104b0*/  LOP3.LUT R12, R2, 0x7c, RZ, 0xfc, !PT ;  /* 0x0000007c020c7812 */ /* 0x000fc400078efcff */
[-C--:B0-----:R-:W-:Y:S02]  /*104c0*/  LEA.HI.X.SX32 R5, R10, R3.reuse, 0x1, P3 ;  /* 0x000000030a057211 */ /* 0x081fe400018f0eff */
[C---:B------:R-:W-:Y:S02]  /*104d0*/  LEA R6, P3, R11.reuse, R0, 0x1 ;  /* 0x000000000b067211 */ /* 0x040fe400078608ff */
[C---:B------:R-:W-:Y:S01]  /*104e0*/  LOP3.LUT R9, R2.reuse, 0x79, RZ, 0xfc, !PT ;  /* 0x0000007902097812 */ /* 0x040fe200078efcff */
[----:B------:R0:W-:Y:S01]  /*104f0*/  @P5 STG.E.U16 desc[UR22][R4.64], R120 ;  /* 0x0000007804005986 */ /* 0x0001e2000c101516 */
[C---:B------:R-:W-:Y:S01]  /*10500*/  LEA.HI.X.SX32 R7, R11.reuse, R3, 0x1, P3 ;  /* 0x000000030b077211 */ /* 0x040fe200018f0eff */
[----:B------:R-:W-:Y:S01]  /*10510*/  VIADD R11, R11, UR4 ;  /* 0x000000040b0b7c36 */ /* 0x000fe20008000000 */
[----:B------:R-:W-:-:S04]  /*10520*/  LOP3.LUT R10, R2, 0x78, RZ, 0xfc, !PT ;  /* 0x00000078020a7812 */ /* 0x000fc800078efcff */
[----:B------:R-:W-:Y:S02]  /*10530*/  LEA R8, P5, R11, R0, 0x1 ;  /* 0x000000000b087211 */ /* 0x000fe400078a08ff */
[----:B----4-:R-:W-:Y:S01]  /*10540*/  ISETP.LT.AND P3, PT, R10, UR6, !P0 ;  /* 0x000000060a007c0c */ /* 0x010fe2000c761270 */
[----:B------:R-:W4:Y:S01]  /*10550*/  LDCU UR6, c[0x0][0x39c] ;  /* 0x00007380ff0677ac */ /* 0x000f220008000800 */
[----:B------:R-:W-:Y:S02]  /*10560*/  LOP3.LUT R10, R2, 0x7a, RZ, 0xfc, !PT ;  /* 0x0000007a020a7812 */ /* 0x000fe400078efcff */
[----:B0-----:R-:W-:-:S05]  /*10570*/  PRMT R5, R120, 0x7632, R5 ;  /* 0x0000763278057816 */ /* 0x001fca0000000005 */
[----:B------:R0:W-:Y:S01]  /*10580*/  @P2 STG.E.U16 desc[UR22][R6.64], R5 ;  /* 0x0000000506002986 */ /* 0x0001e2000c101516 */
[----:B-1----:R-:W-:Y:S01]  /*10590*/  ISETP.LT.AND P2, PT, R9, UR5, !P0 ;  /* 0x0000000509007c0c */ /* 0x002fe2000c741270 */
[----:B------:R-:W1:Y:S01]  /*105a0*/  LDCU UR5, c[0x0][0x39c] ;  /* 0x00007380ff0577ac */ /* 0x000e620008000800 */
[C---:B------:R-:W-:Y:S01]  /*105b0*/  LEA.HI.X.SX32 R9, R11.reuse, R3, 0x1, P5 ;  /* 0x000000030b097211 */ /* 0x040fe200028f0eff */
[----:B------:R-:W-:Y:S01]  /*105c0*/  VIADD R11, R11, UR4 ;  /* 0x000000040b0b7c36 */ /* 0x000fe20008000000 */
[----:B--2---:R-:W-:-:S03]  /*105d0*/  ISETP.LT.AND P5, PT, R10, UR7, !P0 ;  /* 0x000000070a007c0c */ /* 0x004fc6000c7a1270 */
[----:B------:R2:W-:Y:S01]  /*105e0*/  @P4 STG.E.U16 desc[UR22][R8.64], R122 ;  /* 0x0000007a08004986 */ /* 0x0005e2000c101516 */
[C---:B------:R-:W-:Y:S01]  /*105f0*/  LEA R4, P4, R11.reuse, R0, 0x1 ;  /* 0x000000000b047211 */ /* 0x040fe200078808ff */
[----:B------:R-:W-:-:S03]  /*10600*/  VIADD R10, R11, UR4 ;  /* 0x000000040b0a7c36 */ /* 0x000fc60008000000 */
[-C--:B0-----:R-:W-:Y:S02]  /*10610*/  LEA.HI.X.SX32 R5, R11, R3.reuse, 0x1, P4 ;  /* 0x000000030b057211 */ /* 0x081fe400020f0eff */
[----:B------:R-:W-:Y:S02]  /*10620*/  LEA R6, P4, R10, R0, 0x1 ;  /* 0x000000000a067211 */ /* 0x000fe400078808ff */
[----:B------:R-:W-:Y:S02]  /*10630*/  LOP3.LUT R11, R2, 0x7b, RZ, 0xfc, !PT ;  /* 0x0000007b020b7812 */ /* 0x000fe400078efcff */
[C---:B------:R-:W-:Y:S01]  /*10640*/  LEA.HI.X.SX32 R7, R10.reuse, R3, 0x1, P4 ;  /* 0x000000030a077211 */ /* 0x040fe200020f0eff */
[----:B------:R-:W-:Y:S01]  /*10650*/  VIADD R10, R10, UR4 ;  /* 0x000000040a0a7c36 */ /* 0x000fe20008000000 */
[----:B--2---:R-:W-:Y:S02]  /*10660*/  PRMT R9, R122, 0x7632, R9 ;  /* 0x000076327a097816 */ /* 0x004fe40000000009 */
[----:B-1----:R-:W-:Y:S01]  /*10670*/  ISETP.LT.AND P4, PT, R11, UR5, !P0 ;  /* 0x000000050b007c0c */ /* 0x002fe2000c781270 */
[----:B------:R-:W-:Y:S01]  /*10680*/  VIADD R11, R10, UR4 ;  /* 0x000000040a0b7c36 */ /* 0x000fe20008000000 */
[----:B------:R-:W0:Y:S01]  /*10690*/  LDCU UR5, c[0x0][0x39c] ;  /* 0x00007380ff0577ac */ /* 0x000e220008000800 */
[----:B------:R1:W-:Y:S01]  /*106a0*/  @P6 STG.E.U16 desc[UR22][R4.64], R9 ;  /* 0x0000000904006986 */ /* 0x0003e2000c101516 */
[----:B------:R-:W-:-:S03]  /*106b0*/  LOP3.LUT R2, R2, 0x7e, RZ, 0xfc, !PT ;  /* 0x0000007e02027812 */ /* 0x000fc600078efcff */
[----:B------:R2:W-:Y:S01]  /*106c0*/  @P3 STG.E.U16 desc[UR22][R6.64], R124 ;  /* 0x0000007c06003986 */ /* 0x0005e2000c101516 */
[----:B------:R-:W-:-:S04]  /*106d0*/  LEA R8, P3, R10, R0, 0x1 ;  /* 0x000000000a087211 */ /* 0x000fc800078608ff */
[----:B-1----:R-:W-:Y:S01]  /*106e0*/  LEA.HI.X.SX32 R9, R10, R3, 0x1, P3 ;  /* 0x000000030a097211 */ /* 0x002fe200018f0eff */
[C---:B------:R-:W-:Y:S01]  /*106f0*/  VIADD R10, R11.reuse, UR4 ;  /* 0x000000040b0a7c36 */ /* 0x040fe20008000000 */
[----:B------:R-:W-:Y:S02]  /*10700*/  PRMT R5, R124, 0x7632, R5 ;  /* 0x000076327c057816 */ /* 0x000fe40000000005 */
[----:B----4-:R-:W-:Y:S01]  /*10710*/  ISETP.LT.AND P3, PT, R12, UR6, !P0 ;  /* 0x000000060c007c0c */ /* 0x010fe2000c761270 */
[C---:B------:R-:W-:Y:S01]  /*10720*/  VIADD R13, R10.reuse, UR4 ;  /* 0x000000040a0d7c36 */ /* 0x040fe20008000000 */
[----:B------:R-:W1:Y:S01]  /*10730*/  LDCU UR6, c[0x0][0x39c] ;  /* 0x00007380ff0677ac */ /* 0x000e620008000800 */
[----:B------:R4:W-:Y:S01]  /*10740*/  @P2 STG.E.U16 desc[UR22][R8.64], R5 ;  /* 0x0000000508002986 */ /* 0x0009e2000c101516 */
[-C--:B------:R-:W-:Y:S01]  /*10750*/  LEA R4, P2, R11, R0.reuse, 0x1 ;  /* 0x000000000b047211 */ /* 0x080fe200078408ff */
[----:B------:R-:W-:Y:S01]  /*10760*/  VIADD R14, R13, UR4 ;  /* 0x000000040d0e7c36 */ /* 0x000fe20008000000 */
[----:B--2---:R-:W-:-:S03]  /*10770*/  LEA R6, P6, R10, R0, 0x1 ;  /* 0x000000000a067211 */ /* 0x004fc600078c08ff */
[----:B------:R-:W-:Y:S01]  /*10780*/  VIADD R15, R14, UR4 ;  /* 0x000000040e0f7c36 */ /* 0x000fe20008000000 */
[-C--:B------:R-:W-:Y:S02]  /*10790*/  LEA.HI.X.SX32 R7, R10, R3.reuse, 0x1, P6 ;  /* 0x000000030a077211 */ /* 0x080fe400030f0eff */
[-C--:B------:R-:W-:Y:S01]  /*107a0*/  LEA R12, P6, R14, R0.reuse, 0x1 ;  /* 0x000000000e0c7211 */ /* 0x080fe200078c08ff */
[----:B------:R-:W-:Y:S01]  /*107b0*/  VIADD R16, R15, UR4 ;  /* 0x000000040f107c36 */ /* 0x000fe20008000000 */
[----:B----4-:R-:W-:Y:S02]  /*107c0*/  LEA.HI.X.SX32 R5, R11, R3, 0x1, P2 ;  /* 0x000000030b057211 */ /* 0x010fe400010f0eff */
[----:B------:R-:W-:-:S03]  /*107d0*/  LEA R10, P2, R13, R0, 0x1 ;  /* 0x000000000d0a7211 */ /* 0x000fc600078408ff */
[----:B------:R2:W-:Y:S01]  /*107e0*/  @P5 STG.E.U16 desc[UR22][R4.64], R126 ;  /* 0x0000007e04005986 */ /* 0x0005e2000c101516 */
[-C--:B------:R-:W-:Y:S02]  /*107f0*/  LEA.HI.X.SX32 R11, R13, R3.reuse, 0x1, P2 ;  /* 0x000000030d0b7211 */ /* 0x080fe400010f0eff */
[-C--:B------:R-:W-:Y:S02]  /*10800*/  LEA.HI.X.SX32 R13, R14, R3.reuse, 0x1, P6 ;  /* 0x000000030e0d7211 */ /* 0x080fe400030f0eff */
[----:B------:R-:W-:Y:S02]  /*10810*/  LEA R8, P6, R16, R0, 0x1 ;  /* 0x0000000010087211 */ /* 0x000fe400078c08ff */
[----:B0-----:R-:W-:Y:S02]  /*10820*/  ISETP.LT.AND P2, PT, R17, UR5, !P0 ;  /* 0x0000000511007c0c */ /* 0x001fe4000c741270 */
[----:B-1----:R-:W-:Y:S02]  /*10830*/  ISETP.LT.AND P0, PT, R2, UR6, !P0 ;  /* 0x0000000602007c0c */ /* 0x002fe4000c701270 */
[----:B------:R-:W-:-:S02]  /*10840*/  LEA.HI.X.SX32 R9, R16, R3, 0x1, P6 ;  /* 0x0000000310097211 */ /* 0x000fc400030f0eff */
[C---:B------:R-:W-:Y:S02]  /*10850*/  LEA R2, P6, R15.reuse, R0, 0x1 ;  /* 0x000000000f027211 */ /* 0x040fe400078c08ff */
[----:B------:R-:W-:Y:S02]  /*10860*/  PRMT R0, R126, 0x7632, R0 ;  /* 0x000076327e007816 */ /* 0x000fe40000000000 */
[----:B--2---:R-:W-:Y:S02]  /*10870*/  PRMT R5, R128, 0x7632, R5 ;  /* 0x0000763280057816 */ /* 0x004fe40000000005 */
[----:B------:R-:W-:Y:S01]  /*10880*/  LEA.HI.X.SX32 R3, R15, R3, 0x1, P6 ;  /* 0x000000030f037211 */ /* 0x000fe200030f0eff */
[----:B------:R0:W-:Y:S04]  /*10890*/  @P4 STG.E.U16 desc[UR22][R6.64], R0 ;  /* 0x0000000006004986 */ /* 0x0001e8000c101516 */
[----:B------:R1:W-:Y:S04]  /*108a0*/  @P3 STG.E.U16 desc[UR22][R10.64], R128 ;  /* 0x000000800a003986 */ /* 0x0003e8000c101516 */
[----:B------:R1:W-:Y:S01]  /*108b0*/  @P2 STG.E.U16 desc[UR22][R12.64], R5 ;  /* 0x000000050c002986 */ /* 0x0003e2000c101516 */
[----:B0-----:R-:W-:-:S03]  /*108c0*/  PRMT R7, R130, 0x7632, R7 ;  /* 0x0000763282077816 */ /* 0x001fc60000000007 */
[----:B------:R1:W-:Y:S04]  /*108d0*/  @P0 STG.E.U16 desc[UR22][R2.64], R130 ;  /* 0x0000008202000986 */ /* 0x0003e8000c101516 */
[----:B------:R1:W-:Y:S01]  /*108e0*/  @P1 STG.E.U16 desc[UR22][R8.64], R7 ;  /* 0x0000000708001986 */ /* 0x0003e2000c101516 */
[----:B---3--:R-:W-:Y:S06]  /*108f0*/  BAR.SYNC.DEFER_BLOCKING 0x0 ;  /* 0x0000000000007b1d */ /* 0x008fec0000010000 */
[----:B------:R-:W-:Y:S05]  /*10900*/  BRA.U UP0, `(.L_x_14) ;  /* 0x0000000100a07547 */ /* 0x000fea000b800000 */
[----:B------:R-:W0:Y:S01]  /*10910*/  S2UR UR5, SR_CgaCtaId ;  /* 0x00000000000579c3 */ /* 0x000e220000008800 */
[----:B------:R-:W-:Y:S01]  /*10920*/  NOP ;  /* 0x0000000000007918 */ /* 0x000fe20000000000 */
[----:B------:R-:W-:Y:S01]  /*10930*/  UMOV UR4, 0x50 ;  /* 0x0000005000047882 */ /* 0x000fe20000000000 */
[----:B------:R-:W-:Y:S02]  /*10940*/  IMAD.U32 R0, RZ, RZ, UR8 ;  /* 0x00000008ff007e24 */ /* 0x000fe4000f8e00ff */
[----:B-1----:R-:W-:Y:S02]  /*10950*/  IMAD.MOV.U32 R3, RZ, RZ, 0xff ;  /* 0x000000ffff037424 */ /* 0x002fe400078e00ff */
[----:B------:R-:W-:Y:S01]  /*10960*/  IMAD.MOV.U32 R7, RZ, RZ, 0x1 ;  /* 0x00000001ff077424 */ /* 0x000fe200078e00ff */
[----:B------:R-:W-:-:S04]  /*10970*/  LOP3.LUT R0, R0, 0xffff, RZ, 0xc0, !PT ;  /* 0x0000ffff00007812 */ /* 0x000fc800078ec0ff */
[----:B------:R-:W-:-:S05]  /*10980*/  SHF.R.U32.HI R0, RZ, 0x5, R0 ;  /* 0x00000005ff007819 */ /* 0x000fca0000011600 */
[----:B------:R-:W-:Y:S01]  /*10990*/  VIADD R2, R0, 0x10 ;  /* 0x0000001000027836 */ /* 0x000fe20000000000 */
[----:B------:R-:W-:Y:S01]  /*109a0*/  SHF.L.U32 R0, R3, R0, RZ ;  /* 0x0000000003007219 */ /* 0x000fe200000006ff */
[----:B0-----:R-:W-:-:S03]  /*109b0*/  ULEA UR6, UR5, UR4, 0x18 ;  /* 0x0000000405067291 */ /* 0x001fc6000f8ec0ff */
[----:B------:R-:W-:-:S04]  /*109c0*/  SHF.L.U32 R3, R7, R2, RZ ;  /* 0x0000000207037219 */ /* 0x000fc800000006ff */
[----:B------:R-:W-:Y:S02]  /*109d0*/  LOP3.LUT R0, R3, R0, RZ, 0xfc, !PT ;  /* 0x0000000003007212 */ /* 0x000fe400078efcff */
[----:B------:R-:W0:Y:S02]  /*109e0*/  LDS R5, [UR6] ;  /* 0x00000006ff057984 */ /* 0x000e240008000800 */
[C---:B------:R-:W-:Y:S02]  /*109f0*/  LOP3.LUT R2, R0.reuse, 0xffff, RZ, 0xc0, !PT ;  /* 0x0000ffff00027812 */ /* 0x040fe400078ec0ff */
[----:B0-----:R-:W-:-:S04]  /*10a00*/  LOP3.LUT R3, R0, 0xffff, R5, 0x80, !PT ;  /* 0x0000ffff00037812 */ /* 0x001fc800078e8005 */
[----:B------:R-:W-:-:S13]  /*10a10*/  ISETP.NE.AND P0, PT, R3, R2, PT ;  /* 0x000000020300720c */ /* 0x000fda0003f05270 */
[----:B------:R-:W-:Y:S05]  /*10a20*/  @P0 BRA `(.L_x_15) ;  /* 0x0000000000500947 */ /* 0x000fea0003800000 */
[----:B------:R-:W-:Y:S02]  /*10a30*/  SHF.R.U32.HI R5, RZ, 0x10, R5 ;  /* 0x00000010ff057819 */ /* 0x000fe40000011605 */
[----:B------:R-:W-:-:S04]  /*10a40*/  SHF.R.U32.HI R2, RZ, 0x10, R0 ;  /* 0x00000010ff027819 */ /* 0x000fc80000011600 */
[----:B------:R-:W-:-:S04]  /*10a50*/  LOP3.LUT R5, R5, R2, RZ, 0xc0, !PT ;  /* 0x0000000205057212 */ /* 0x000fc800078ec0ff */
[----:B------:R-:W-:-:S13]  /*10a60*/  ISETP.NE.AND P0, PT, R5, R2, PT ;  /* 0x000000020500720c */ /* 0x000fda0003f05270 */
[----:B------:R-:W-:Y:S05]  /*10a70*/  @P0 BRA `(.L_x_16) ;  /* 0x0000000000300947 */ /* 0x000fea0003800000 */
[----:B------:R-:W-:Y:S01]  /*10a80*/  R2UR UR4, R0 ;  /* 0x00000000000472ca */ /* 0x000fe200000e0000 */
[----:B------:R-:W-:Y:S01]  /*10a90*/  VOTEU.ANY UR5, UPT, PT ;  /* 0x0000000000057886 */ /* 0x000fe200038e0100 */
[----:B------:R-:W0:Y:S01]  /*10aa0*/  S2R R0, SR_LANEID ;  /* 0x0000000000007919 */ /* 0x000e220000000000 */
[----:B------:R-:W-:-:S10]  /*10ab0*/  UFLO.U32 UR5, UR5 ;  /* 0x00000005000572bd */ /* 0x000fd400080e0000 */
[----:B------:R-:W-:-:S06]  /*10ac0*/  ULOP3.LUT UR4, URZ, UR4, URZ, 0x33, !UPT ;  /* 0x00000004ff047292 */ /* 0x000fcc000f8e33ff */
[----:B------:R-:W-:-:S04]  /*10ad0*/  IMAD.U32 R2, RZ, RZ, UR4 ;  /* 0x00000004ff027e24 */ /* 0x000fc8000f8e00ff */
[----:B------:R-:W1:Y:S02]  /*10ae0*/  REDUX UR7, R2 ;  /* 0x00000000020773c4 */ /* 0x000e640000000000 */
[----:B------:R2:W-:Y:S01]  /*10af0*/  UTCATOMSWS.AND URZ, UR4 ;  /* 0x0000000400ff79e3 */ /* 0x0005e20008000000 */
[----:B0-----:R-:W-:Y:S01]  /*10b00*/  ISETP.EQ.U32.AND P0, PT, R0, UR5, PT ;  /* 0x0000000500007c0c */ /* 0x001fe2000bf02070 */
[----:B-1----:R-:W-:-:S12]  /*10b10*/  IMAD.U32 R0, RZ, RZ, UR7 ;  /* 0x00000007ff007e24 */ /* 0x002fd8000f8e00ff */
[----:B------:R2:W-:Y:S01]  /*10b20*/  @P0 ATOMS.AND RZ, [UR6], R0 ;  /* 0x00000000ffff098c */ /* 0x0005e2000a800006 */
[----:B------:R-:W-:Y:S05]  /*10b30*/  BRA `(.L_x_14) ;  /* 0x0000000000147947 */ /* 0x000fea0003800000 */
.L_x_16:
[----:B------:R-:W-:-:S07]  /*10b40*/  MOV R2, 0x10b60 ;  /* 0x00010b6000027802 */ /* 0x000fce0000000f00 */
[----:B------:R-:W-:Y:S05]  /*10b50*/  CALL.REL.NOINC `($__internal_0_$__cuda_sm10x_tcgen05_guardrail_trap_col_being_dealloced_not_returned_by_alloc) ;  /* 0x00000000002c7944 */ /* 0x000fea0003c00000 */
[----:B------:R-:W-:Y:S05]  /*10b60*/  BRA `(.L_x_14) ;  /* 0x0000000000087947 */ /* 0x000fea0003800000 */
.L_x_15:
[----:B------:R-:W-:-:S07]  /*10b70*/  MOV R2, 0x10b90 ;  /* 0x00010b9000027802 */ /* 0x000fce0000000f00 */
[----:B------:R-:W-:Y:S05]  /*10b80*/  CALL.REL.NOINC `($__internal_2_$__cuda_sm10x_tcgen05_guardrail_trap_unallocated_columns_being_dealloced) ;  /* 0x0000000000387944 */ /* 0x000fea0003c00000 */
.L_x_14:
[----:B------:R-:W-:Y:S01]  /*10b90*/  NOP ;  /* 0x0000000000007918 */ /* 0x000fe20000000000 */
[----:B--2---:R-:W-:Y:S05]  /*10ba0*/  EXIT ;  /* 0x000000000000794d */ /* 0x004fea0003800000 */
.L_x_9:
[----:B------:R-:W0:Y:S02]  /*10bb0*/  SYNCS.PHASECHK.TRANS64.TRYWAIT P1, [UR11], R7 ;  /* 0x00000007ff0075a7 */ /* 0x000e24000802110b */
[----:B0-----:R-:W-:Y:S05]  /*10bc0*/  @!P1 BRA `(.L_x_9) ;  /* 0xfffffffc00f89947 */ /* 0x001fea000383ffff */
[----:B------:R-:W-:Y:S05]  /*10bd0*/  BRA `(.L_x_17) ;  /* 0xffffffa400d87947 */ /* 0x000fea000383ffff */
.L_x_13:
[----:B------:R-:W0:Y:S02]  /*10be0*/  SYNCS.PHASECHK.TRANS64.TRYWAIT P0, [UR11], R0 ;  /* 0x00000000ff0075a7 */ /* 0x000e24000800110b */
[----:B0-----:R-:W-:Y:S05]  /*10bf0*/  @!P0 BRA `(.L_x_13) ;  /* 0xfffffffc00f88947 */ /* 0x001fea000383ffff */
[----:B------:R-:W-:Y:S05]  /*10c00*/  BRA `(.L_x_12) ;  /* 0xffffffbc005c7947 */ /* 0x000fea000383ffff */
        .weak           $__internal_0_$__cuda_sm10x_tcgen05_guardrail_trap_col_being_dealloced_not_returned_by_alloc
        .type           $__internal_0_$__cuda_sm10x_tcgen05_guardrail_trap_col_being_dealloced_not_returned_by_alloc,@function
        .size           $__internal_0_$__cuda_sm10x_tcgen05_guardrail_trap_col_being_dealloced_not_returned_by_alloc,($__internal_1_$__cuda_sm10x_tcgen05_guardrail_trap_phase_invalid_during_alloc - $__internal_0_$__cuda_sm10x_tcgen05_guardrail_trap_col_being_dealloced_not_returned_by_alloc)
$__internal_0_$__cuda_sm10x_tcgen05_guardrail_trap_col_being_dealloced_not_returned_by_alloc:
[----:B------:R-:W-:Y:S05]  /*10c10*/  BPT.TRAP 0x1 ;  /* 0x000000040000795c */ /* 0x000fea0000300000 */
[----:B------:R-:W-:-:S04]  /*10c20*/  IMAD.MOV.U32 R3, RZ, RZ, 0x0 ;  /* 0x00000000ff037424 */ /* 0x000fc800078e00ff */
[----:B------:R-:W-:Y:S05]  /*10c30*/  RET.REL.NODEC R2 `(matmul_kernel) ;  /* 0xfffffef002f07950 */ /* 0x000fea0003c3ffff */
        .weak           $__internal_1_$__cuda_sm10x_tcgen05_guardrail_trap_phase_invalid_during_alloc
        .type           $__internal_1_$__cuda_sm10x_tcgen05_guardrail_trap_phase_invalid_during_alloc,@function
        .size           $__internal_1_$__cuda_sm10x_tcgen05_guardrail_trap_phase_invalid_during_alloc,($__internal_2_$__cuda_sm10x_tcgen05_guardrail_trap_unallocated_columns_being_dealloced - $__internal_1_$__cuda_sm10x_tcgen05_guardrail_trap_phase_invalid_during_alloc)
$__internal_1_$__cuda_sm10x_tcgen05_guardrail_trap_phase_invalid_during_alloc:
[----:B------:R-:W-:Y:S05]  /*10c40*/  BPT.TRAP 0x1 ;  /* 0x000000040000795c */ /* 0x000fea0000300000 */
[----:B------:R-:W-:-:S04]  /*10c50*/  IMAD.MOV.U32 R3, RZ, RZ, 0x0 ;  /* 0x00000000ff037424 */ /* 0x000fc800078e00ff */
[----:B------:R-:W-:Y:S05]  /*10c60*/  RET.REL.NODEC R2 `(matmul_kernel) ;  /* 0xfffffef002e47950 */ /* 0x000fea0003c3ffff */
        .weak           $__internal_2_$__cuda_sm10x_tcgen05_guardrail_trap_unallocated_columns_being_dealloced
        .type           $__internal_2_$__cuda_sm10x_tcgen05_guardrail_trap_unallocated_columns_being_dealloced,@function
        .size           $__internal_2_$__cuda_sm10x_tcgen05_guardrail_trap_unallocated_columns_being_dealloced,(.L_x_21 - $__internal_2_$__cuda_sm10x_tcgen05_guardrail_trap_unallocated_columns_being_dealloced)
$__internal_2_$__cuda_sm10x_tcgen05_guardrail_trap_unallocated_columns_being_dealloced:
[----:B------:R-:W-:Y:S05]  /*10c70*/  BPT.TRAP 0x1 ;  /* 0x000000040000795c */ /* 0x000fea0000300000 */
[----:B------:R-:W-:-:S04]  /*10c80*/  IMAD.MOV.U32 R3, RZ, RZ, 0x0 ;  /* 0x00000000ff037424 */ /* 0x000fc800078e00ff */
[----:B------:R-:W-:Y:S05]  /*10c90*/  RET.REL.NODEC R2 `(matmul_kernel) ;  /* 0xfffffef002d87950 */ /* 0x000fea0003c3ffff */
.L_x_18:
[----:B------:R-:W-:-:S00]  /*10ca0*/  BRA `(.L_x_18) ;  /* 0xfffffffc00fc7947 */ /* 0x000fc0000383ffff */
[----:B------:R-:W-:-:S00]  /*10cb0*/  NOP ;  /* 0x0000000000007918 */ /* 0x000fc00000000000 */
        /* <DEDUP_REMOVED lines=12> */
.L_x_21:


//--------------------- .nv.shared.matmul_kernel  --------------------------
	.section	.nv.shared.matmul_kernel,"aw",@nobits
	.sectionflags	@""
	.align	16
	.zero		1024


//--------------------- .nv.shared.reserved.0     --------------------------
	.section	.nv.shared.reserved.0,"aw",@nobits
	.align	8
	.weak		__nv_reservedSMEM_offset_0_alias
	.size		__nv_reservedSMEM_offset_0_alias, 0, 64
	.other		__nv_reservedSMEM_offset_0_alias,@"STO_CUDA_RESERVED_SHARED STV_DEFAULT"
__nv_reservedSMEM_offset_0_alias:
	.zero		0
.nv.shared.reserved.0:
	.zero		64
	.weak		__nv_reservedSMEM_allocation_phase
	.type		__nv_reservedSMEM_allocation_phase,@object
	.size		__nv_reservedSMEM_allocation_phase,(.L_0 - __nv_reservedSMEM_allocation_phase)
__nv_reservedSMEM_allocation_phase:
	.zero		1
.L_0:
	.zero		7
	.weak		__nv_reservedSMEM_devtool_atexit_pc
	.type		__nv_reservedSMEM_devtool_atexit_pc,@object
	.size		__nv_reservedSMEM_devtool_atexit_pc,(__nv_reservedSMEM_allocation_mask - __nv_reservedSMEM_devtool_atexit_pc)
__nv_reservedSMEM_devtool_atexit_pc:
	.zero		8
	.weak		__nv_reservedSMEM_allocation_mask
	.type		__nv_reservedSMEM_allocation_mask,@object
	.size		__nv_reservedSMEM_allocation_mask,(.L_2 - __nv_reservedSMEM_allocation_mask)
__nv_reservedSMEM_allocation_mask:
	.zero		4
.L_2:


//--------------------- .nv.constant0.matmul_kernel --------------------------
	.section	.nv.constant0.matmul_kernel,"a",@progbits
	.sectionflags	@""
	.align	4
.nv.constant0.matmul_kernel:
	.zero		976


//--------------------- SYMBOLS --------------------------

	.type		.nv.reservedSmem.offset0,@object
	.size		.nv.reservedSmem.offset0,0x4
	.type		.nv.reservedSmem.cap,@object
	.size		.nv.reservedSmem.cap,0x4
